//
// Generated by NVIDIA NVVM Compiler
//
// Compiler Build ID: CL-36424714
// Cuda compilation tools, release 13.0, V13.0.88
// Based on NVVM 20.0.0
//

.version 9.0
.target sm_100
.address_size 64

	// .globl	_Z12reduce_basicIf5AddOpEvPT_S2_iT0_
// _ZZ9reduce_v1IfLi256E5AddOpEvPT_S2_iT1_E4smem has been demoted
// _ZZ9reduce_v2IfLi256E5AddOpEvPT_S2_iT1_E4smem has been demoted
// _ZZ9reduce_v3IfLi256E5AddOpEvPT_S2_iT1_E4smem has been demoted
// _ZZ9reduce_v5ILi256Ef5AddOpEvPT0_S2_iT1_E4smem has been demoted

.visible .entry _Z12reduce_basicIf5AddOpEvPT_S2_iT0_(
	.param .u64 .ptr .align 1 _Z12reduce_basicIf5AddOpEvPT_S2_iT0__param_0,
	.param .u64 .ptr .align 1 _Z12reduce_basicIf5AddOpEvPT_S2_iT0__param_1,
	.param .u32 _Z12reduce_basicIf5AddOpEvPT_S2_iT0__param_2,
	.param .align 1 .b8 _Z12reduce_basicIf5AddOpEvPT_S2_iT0__param_3[1]
)
{
	.reg .pred 	%p<6>;
	.reg .b32 	%r<13>;
	.reg .b32 	%f<5>;
	.reg .b64 	%rd<13>;

	ld.param.u64 	%rd3, [_Z12reduce_basicIf5AddOpEvPT_S2_iT0__param_0];
	ld.param.u64 	%rd4, [_Z12reduce_basicIf5AddOpEvPT_S2_iT0__param_1];
	ld.param.u32 	%r7, [_Z12reduce_basicIf5AddOpEvPT_S2_iT0__param_2];
	mov.u32 	%r1, %tid.x;
	mov.u32 	%r2, %ctaid.x;
	mov.u32 	%r3, %ntid.x;
	mul.lo.s32 	%r4, %r2, %r3;
	add.s32 	%r8, %r4, %r1;
	setp.ge.s32 	%p1, %r8, %r7;
	@%p1 bra 	$L__BB0_8;
	cvta.to.global.u64 	%rd5, %rd3;
	mul.wide.u32 	%rd6, %r4, 4;
	add.s64 	%rd1, %rd5, %rd6;
	setp.lt.u32 	%p2, %r3, 2;
	@%p2 bra 	$L__BB0_6;
	mul.wide.u32 	%rd7, %r1, 4;
	add.s64 	%rd2, %rd1, %rd7;
	mov.b32 	%r12, 1;
$L__BB0_3:
	shl.b32 	%r6, %r12, 1;
	add.s32 	%r10, %r6, -1;
	and.b32  	%r11, %r10, %r1;
	setp.ne.s32 	%p3, %r11, 0;
	@%p3 bra 	$L__BB0_5;
	ld.global.f32 	%f1, [%rd2];
	mul.wide.s32 	%rd8, %r12, 4;
	add.s64 	%rd9, %rd2, %rd8;
	ld.global.f32 	%f2, [%rd9];
	add.f32 	%f3, %f1, %f2;
	st.global.f32 	[%rd2], %f3;
$L__BB0_5:
	bar.sync 	0;
	setp.lt.u32 	%p4, %r6, %r3;
	mov.u32 	%r12, %r6;
	@%p4 bra 	$L__BB0_3;
$L__BB0_6:
	setp.ne.s32 	%p5, %r1, 0;
	@%p5 bra 	$L__BB0_8;
	ld.global.f32 	%f4, [%rd1];
	cvta.to.global.u64 	%rd10, %rd4;
	mul.wide.u32 	%rd11, %r2, 4;
	add.s64 	%rd12, %rd10, %rd11;
	st.global.f32 	[%rd12], %f4;
$L__BB0_8:
	ret;

}
	// .globl	_Z9reduce_v1IfLi256E5AddOpEvPT_S2_iT1_
.visible .entry _Z9reduce_v1IfLi256E5AddOpEvPT_S2_iT1_(
	.param .u64 .ptr .align 1 _Z9reduce_v1IfLi256E5AddOpEvPT_S2_iT1__param_0,
	.param .u64 .ptr .align 1 _Z9reduce_v1IfLi256E5AddOpEvPT_S2_iT1__param_1,
	.param .u32 _Z9reduce_v1IfLi256E5AddOpEvPT_S2_iT1__param_2,
	.param .align 1 .b8 _Z9reduce_v1IfLi256E5AddOpEvPT_S2_iT1__param_3[1]
)
{
	.reg .pred 	%p<6>;
	.reg .b32 	%r<20>;
	.reg .b32 	%f<6>;
	.reg .b64 	%rd<12>;
	// demoted variable
	.shared .align 4 .b8 _ZZ9reduce_v1IfLi256E5AddOpEvPT_S2_iT1_E4smem[1024];
	ld.param.u64 	%rd1, [_Z9reduce_v1IfLi256E5AddOpEvPT_S2_iT1__param_0];
	ld.param.u64 	%rd2, [_Z9reduce_v1IfLi256E5AddOpEvPT_S2_iT1__param_1];
	ld.param.u32 	%r9, [_Z9reduce_v1IfLi256E5AddOpEvPT_S2_iT1__param_2];
	mov.u32 	%r1, %tid.x;
	mov.u32 	%r2, %ctaid.x;
	mov.u32 	%r3, %ntid.x;
	mul.lo.s32 	%r4, %r2, %r3;
	add.s32 	%r10, %r4, %r1;
	setp.ge.s32 	%p1, %r10, %r9;
	@%p1 bra 	$L__BB1_8;
	cvta.to.global.u64 	%rd3, %rd1;
	cvt.u64.u32 	%rd4, %r4;
	cvt.u64.u32 	%rd5, %r1;
	add.s64 	%rd6, %rd4, %rd5;
	shl.b64 	%rd7, %rd6, 2;
	add.s64 	%rd8, %rd3, %rd7;
	ld.global.f32 	%f1, [%rd8];
	shl.b32 	%r11, %r1, 2;
	mov.u32 	%r12, _ZZ9reduce_v1IfLi256E5AddOpEvPT_S2_iT1_E4smem;
	add.s32 	%r5, %r12, %r11;
	st.shared.f32 	[%r5], %f1;
	bar.sync 	0;
	setp.lt.u32 	%p2, %r3, 2;
	@%p2 bra 	$L__BB1_6;
	mov.b32 	%r19, 1;
$L__BB1_3:
	shl.b32 	%r7, %r19, 1;
	mul.lo.s32 	%r8, %r7, %r1;
	setp.ge.u32 	%p3, %r8, %r3;
	@%p3 bra 	$L__BB1_5;
	shl.b32 	%r14, %r8, 2;
	add.s32 	%r16, %r12, %r14;
	ld.shared.f32 	%f2, [%r16];
	shl.b32 	%r17, %r19, 2;
	add.s32 	%r18, %r16, %r17;
	ld.shared.f32 	%f3, [%r18];
	add.f32 	%f4, %f2, %f3;
	st.shared.f32 	[%r5], %f4;
$L__BB1_5:
	bar.sync 	0;
	setp.lt.u32 	%p4, %r7, %r3;
	mov.u32 	%r19, %r7;
	@%p4 bra 	$L__BB1_3;
$L__BB1_6:
	setp.ne.s32 	%p5, %r1, 0;
	@%p5 bra 	$L__BB1_8;
	ld.shared.f32 	%f5, [_ZZ9reduce_v1IfLi256E5AddOpEvPT_S2_iT1_E4smem];
	cvta.to.global.u64 	%rd9, %rd2;
	mul.wide.u32 	%rd10, %r2, 4;
	add.s64 	%rd11, %rd9, %rd10;
	st.global.f32 	[%rd11], %f5;
$L__BB1_8:
	ret;

}
	// .globl	_Z9reduce_v2IfLi256E5AddOpEvPT_S2_iT1_
.visible .entry _Z9reduce_v2IfLi256E5AddOpEvPT_S2_iT1_(
	.param .u64 .ptr .align 1 _Z9reduce_v2IfLi256E5AddOpEvPT_S2_iT1__param_0,
	.param .u64 .ptr .align 1 _Z9reduce_v2IfLi256E5AddOpEvPT_S2_iT1__param_1,
	.param .u32 _Z9reduce_v2IfLi256E5AddOpEvPT_S2_iT1__param_2,
	.param .align 1 .b8 _Z9reduce_v2IfLi256E5AddOpEvPT_S2_iT1__param_3[1]
)
{
	.reg .pred 	%p<6>;
	.reg .b32 	%r<15>;
	.reg .b32 	%f<6>;
	.reg .b64 	%rd<12>;
	// demoted variable
	.shared .align 4 .b8 _ZZ9reduce_v2IfLi256E5AddOpEvPT_S2_iT1_E4smem[1024];
	ld.param.u64 	%rd1, [_Z9reduce_v2IfLi256E5AddOpEvPT_S2_iT1__param_0];
	ld.param.u64 	%rd2, [_Z9reduce_v2IfLi256E5AddOpEvPT_S2_iT1__param_1];
	ld.param.u32 	%r8, [_Z9reduce_v2IfLi256E5AddOpEvPT_S2_iT1__param_2];
	mov.u32 	%r1, %tid.x;
	mov.u32 	%r2, %ctaid.x;
	mov.u32 	%r14, %ntid.x;
	mul.lo.s32 	%r4, %r2, %r14;
	add.s32 	%r9, %r4, %r1;
	setp.ge.s32 	%p1, %r9, %r8;
	@%p1 bra 	$L__BB2_7;
	cvta.to.global.u64 	%rd3, %rd1;
	cvt.u64.u32 	%rd4, %r4;
	cvt.u64.u32 	%rd5, %r1;
	add.s64 	%rd6, %rd4, %rd5;
	shl.b64 	%rd7, %rd6, 2;
	add.s64 	%rd8, %rd3, %rd7;
	ld.global.f32 	%f1, [%rd8];
	shl.b32 	%r10, %r1, 2;
	mov.u32 	%r11, _ZZ9reduce_v2IfLi256E5AddOpEvPT_S2_iT1_E4smem;
	add.s32 	%r5, %r11, %r10;
	st.shared.f32 	[%r5], %f1;
	bar.sync 	0;
	setp.lt.u32 	%p2, %r14, 2;
	@%p2 bra 	$L__BB2_5;
$L__BB2_2:
	shr.u32 	%r7, %r14, 1;
	setp.ge.u32 	%p3, %r1, %r7;
	@%p3 bra 	$L__BB2_4;
	ld.shared.f32 	%f2, [%r5];
	shl.b32 	%r12, %r7, 2;
	add.s32 	%r13, %r5, %r12;
	ld.shared.f32 	%f3, [%r13];
	add.f32 	%f4, %f2, %f3;
	st.shared.f32 	[%r5], %f4;
$L__BB2_4:
	bar.sync 	0;
	setp.gt.u32 	%p4, %r14, 3;
	mov.u32 	%r14, %r7;
	@%p4 bra 	$L__BB2_2;
$L__BB2_5:
	setp.ne.s32 	%p5, %r1, 0;
	@%p5 bra 	$L__BB2_7;
	ld.shared.f32 	%f5, [_ZZ9reduce_v2IfLi256E5AddOpEvPT_S2_iT1_E4smem];
	cvta.to.global.u64 	%rd9, %rd2;
	mul.wide.u32 	%rd10, %r2, 4;
	add.s64 	%rd11, %rd9, %rd10;
	st.global.f32 	[%rd11], %f5;
$L__BB2_7:
	ret;

}
	// .globl	_Z9reduce_v3IfLi256E5AddOpEvPT_S2_iT1_
.visible .entry _Z9reduce_v3IfLi256E5AddOpEvPT_S2_iT1_(
	.param .u64 .ptr .align 1 _Z9reduce_v3IfLi256E5AddOpEvPT_S2_iT1__param_0,
	.param .u64 .ptr .align 1 _Z9reduce_v3IfLi256E5AddOpEvPT_S2_iT1__param_1,
	.param .u32 _Z9reduce_v3IfLi256E5AddOpEvPT_S2_iT1__param_2,
	.param .align 1 .b8 _Z9reduce_v3IfLi256E5AddOpEvPT_S2_iT1__param_3[1]
)
{
	.reg .pred 	%p<7>;
	.reg .b32 	%r<17>;
	.reg .b32 	%f<8>;
	.reg .b64 	%rd<13>;
	// demoted variable
	.shared .align 4 .b8 _ZZ9reduce_v3IfLi256E5AddOpEvPT_S2_iT1_E4smem[1024];
	ld.param.u64 	%rd2, [_Z9reduce_v3IfLi256E5AddOpEvPT_S2_iT1__param_0];
	ld.param.u64 	%rd3, [_Z9reduce_v3IfLi256E5AddOpEvPT_S2_iT1__param_1];
	ld.param.u32 	%r8, [_Z9reduce_v3IfLi256E5AddOpEvPT_S2_iT1__param_2];
	mov.u32 	%r1, %tid.x;
	mov.u32 	%r2, %ctaid.x;
	mov.u32 	%r16, %ntid.x;
	mul.lo.s32 	%r9, %r16, %r2;
	shl.b32 	%r4, %r9, 1;
	add.s32 	%r10, %r4, %r1;
	setp.ge.s32 	%p1, %r10, %r8;
	@%p1 bra 	$L__BB3_9;
	cvta.to.global.u64 	%rd4, %rd2;
	mul.wide.u32 	%rd5, %r4, 4;
	add.s64 	%rd1, %rd4, %rd5;
	add.s32 	%r11, %r1, %r16;
	setp.ge.u32 	%p2, %r11, %r8;
	shl.b32 	%r12, %r1, 2;
	mov.u32 	%r13, _ZZ9reduce_v3IfLi256E5AddOpEvPT_S2_iT1_E4smem;
	add.s32 	%r5, %r13, %r12;
	@%p2 bra 	$L__BB3_3;
	mul.wide.u32 	%rd6, %r1, 4;
	add.s64 	%rd7, %rd1, %rd6;
	ld.global.f32 	%f1, [%rd7];
	mul.wide.s32 	%rd8, %r16, 4;
	add.s64 	%rd9, %rd7, %rd8;
	ld.global.f32 	%f2, [%rd9];
	add.f32 	%f3, %f1, %f2;
	st.shared.f32 	[%r5], %f3;
$L__BB3_3:
	bar.sync 	0;
	setp.lt.u32 	%p3, %r16, 2;
	@%p3 bra 	$L__BB3_7;
$L__BB3_4:
	shr.u32 	%r7, %r16, 1;
	setp.ge.u32 	%p4, %r1, %r7;
	@%p4 bra 	$L__BB3_6;
	ld.shared.f32 	%f4, [%r5];
	shl.b32 	%r14, %r7, 2;
	add.s32 	%r15, %r5, %r14;
	ld.shared.f32 	%f5, [%r15];
	add.f32 	%f6, %f4, %f5;
	st.shared.f32 	[%r5], %f6;
$L__BB3_6:
	bar.sync 	0;
	setp.gt.u32 	%p5, %r16, 3;
	mov.u32 	%r16, %r7;
	@%p5 bra 	$L__BB3_4;
$L__BB3_7:
	setp.ne.s32 	%p6, %r1, 0;
	@%p6 bra 	$L__BB3_9;
	ld.shared.f32 	%f7, [_ZZ9reduce_v3IfLi256E5AddOpEvPT_S2_iT1_E4smem];
	cvta.to.global.u64 	%rd10, %rd3;
	mul.wide.u32 	%rd11, %r2, 4;
	add.s64 	%rd12, %rd10, %rd11;
	st.global.f32 	[%rd12], %f7;
$L__BB3_9:
	ret;

}
	// .globl	_Z9reduce_v5ILi256Ef5AddOpEvPT0_S2_iT1_
.visible .entry _Z9reduce_v5ILi256Ef5AddOpEvPT0_S2_iT1_(
	.param .u64 .ptr .align 1 _Z9reduce_v5ILi256Ef5AddOpEvPT0_S2_iT1__param_0,
	.param .u64 .ptr .align 1 _Z9reduce_v5ILi256Ef5AddOpEvPT0_S2_iT1__param_1,
	.param .u32 _Z9reduce_v5ILi256Ef5AddOpEvPT0_S2_iT1__param_2,
	.param .align 1 .b8 _Z9reduce_v5ILi256Ef5AddOpEvPT0_S2_iT1__param_3[1]
)
{
	.reg .pred 	%p<21>;
	.reg .b32 	%r<61>;
	.reg .b32 	%f<43>;
	.reg .b64 	%rd<12>;
	// demoted variable
	.shared .align 4 .b8 _ZZ9reduce_v5ILi256Ef5AddOpEvPT0_S2_iT1_E4smem[32];
	ld.param.u64 	%rd3, [_Z9reduce_v5ILi256Ef5AddOpEvPT0_S2_iT1__param_0];
	ld.param.u64 	%rd2, [_Z9reduce_v5ILi256Ef5AddOpEvPT0_S2_iT1__param_1];
	ld.param.u32 	%r16, [_Z9reduce_v5ILi256Ef5AddOpEvPT0_S2_iT1__param_2];
	cvta.to.global.u64 	%rd4, %rd3;
	mov.u32 	%r1, %tid.x;
	mov.u32 	%r2, %ctaid.x;
	mov.u32 	%r17, %ntid.x;
	mul.lo.s32 	%r18, %r17, %r2;
	shl.b32 	%r19, %r18, 1;
	add.s32 	%r59, %r19, %r1;
	mov.u32 	%r4, %nctaid.x;
	shl.b32 	%r5, %r4, 9;
	shl.b32 	%r20, %r2, 9;
	cvt.u64.u32 	%rd5, %r20;
	cvt.u64.u32 	%rd6, %r1;
	add.s64 	%rd7, %rd5, %rd6;
	shl.b64 	%rd8, %rd7, 2;
	add.s64 	%rd1, %rd4, %rd8;
	ld.global.f32 	%f41, [%rd1];
	setp.ge.s32 	%p1, %r59, %r16;
	@%p1 bra 	$L__BB4_7;
	ld.global.f32 	%f2, [%rd1+1024];
	add.s32 	%r21, %r59, %r5;
	max.s32 	%r22, %r16, %r21;
	setp.lt.s32 	%p2, %r21, %r16;
	selp.u32 	%r23, 1, 0, %p2;
	add.s32 	%r24, %r21, %r23;
	sub.s32 	%r25, %r22, %r24;
	div.u32 	%r26, %r25, %r5;
	add.s32 	%r6, %r26, %r23;
	and.b32  	%r27, %r6, 3;
	setp.eq.s32 	%p3, %r27, 3;
	@%p3 bra 	$L__BB4_4;
	add.s32 	%r28, %r6, 1;
	and.b32  	%r29, %r28, 3;
	neg.s32 	%r57, %r29;
$L__BB4_3:
	.pragma "nounroll";
	add.f32 	%f41, %f41, %f2;
	add.s32 	%r59, %r59, %r5;
	add.s32 	%r57, %r57, 1;
	setp.ne.s32 	%p4, %r57, 0;
	@%p4 bra 	$L__BB4_3;
$L__BB4_4:
	setp.lt.u32 	%p5, %r6, 3;
	@%p5 bra 	$L__BB4_7;
	shl.b32 	%r13, %r4, 11;
$L__BB4_6:
	add.f32 	%f15, %f41, %f2;
	add.f32 	%f16, %f15, %f2;
	add.f32 	%f17, %f16, %f2;
	add.f32 	%f41, %f17, %f2;
	add.s32 	%r59, %r13, %r59;
	setp.lt.s32 	%p6, %r59, %r16;
	@%p6 bra 	$L__BB4_6;
$L__BB4_7:
	mov.b32 	%r30, %f41;
	shfl.sync.down.b32	%r31|%p7, %r30, 16, 31, -1;
	mov.b32 	%f18, %r31;
	add.f32 	%f19, %f41, %f18;
	mov.b32 	%r32, %f19;
	shfl.sync.down.b32	%r33|%p8, %r32, 8, 31, -1;
	mov.b32 	%f20, %r33;
	add.f32 	%f21, %f19, %f20;
	mov.b32 	%r34, %f21;
	shfl.sync.down.b32	%r35|%p9, %r34, 4, 31, -1;
	mov.b32 	%f22, %r35;
	add.f32 	%f23, %f21, %f22;
	mov.b32 	%r36, %f23;
	shfl.sync.down.b32	%r37|%p10, %r36, 2, 31, -1;
	mov.b32 	%f24, %r37;
	add.f32 	%f25, %f23, %f24;
	mov.b32 	%r38, %f25;
	shfl.sync.down.b32	%r39|%p11, %r38, 1, 31, -1;
	mov.b32 	%f26, %r39;
	add.f32 	%f10, %f25, %f26;
	and.b32  	%r40, %r1, 31;
	setp.ne.s32 	%p12, %r40, 0;
	@%p12 bra 	$L__BB4_9;
	shr.u32 	%r41, %r1, 3;
	mov.u32 	%r42, _ZZ9reduce_v5ILi256Ef5AddOpEvPT0_S2_iT1_E4smem;
	add.s32 	%r43, %r42, %r41;
	st.shared.f32 	[%r43], %f10;
$L__BB4_9:
	bar.sync 	0;
	setp.gt.u32 	%p13, %r1, 7;
	mov.f32 	%f42, 0f00000000;
	@%p13 bra 	$L__BB4_11;
	shl.b32 	%r44, %r1, 2;
	mov.u32 	%r45, _ZZ9reduce_v5ILi256Ef5AddOpEvPT0_S2_iT1_E4smem;
	add.s32 	%r46, %r45, %r44;
	ld.shared.f32 	%f42, [%r46];
$L__BB4_11:
	setp.gt.u32 	%p14, %r1, 31;
	@%p14 bra 	$L__BB4_14;
	mov.b32 	%r47, %f42;
	shfl.sync.down.b32	%r48|%p15, %r47, 16, 31, -1;
	mov.b32 	%f28, %r48;
	add.f32 	%f29, %f42, %f28;
	mov.b32 	%r49, %f29;
	shfl.sync.down.b32	%r50|%p16, %r49, 8, 31, -1;
	mov.b32 	%f30, %r50;
	add.f32 	%f31, %f29, %f30;
	mov.b32 	%r51, %f31;
	shfl.sync.down.b32	%r52|%p17, %r51, 4, 31, -1;
	mov.b32 	%f32, %r52;
	add.f32 	%f33, %f31, %f32;
	mov.b32 	%r53, %f33;
	shfl.sync.down.b32	%r54|%p18, %r53, 2, 31, -1;
	mov.b32 	%f34, %r54;
	add.f32 	%f35, %f33, %f34;
	mov.b32 	%r55, %f35;
	shfl.sync.down.b32	%r56|%p19, %r55, 1, 31, -1;
	mov.b32 	%f36, %r56;
	add.f32 	%f13, %f35, %f36;
	setp.ne.s32 	%p20, %r1, 0;
	@%p20 bra 	$L__BB4_14;
	cvta.to.global.u64 	%rd9, %rd2;
	mul.wide.u32 	%rd10, %r2, 4;
	add.s64 	%rd11, %rd9, %rd10;
	st.global.f32 	[%rd11], %f13;
$L__BB4_14:
	ret;

}


// ===== COMPILED SASS (sm_100) =====

	.target	sm_100

	.elftype	@"ET_EXEC"


//--------------------- .note.nv.tkinfo           --------------------------
	.section	.note.nv.tkinfo,"",@"SHT_NOTE"
	.sectionflags	@"SHF_NOTE_NV_TKINFO"
	.tkinfo
        /*0018*/ 	.word	0x00000002
        /*0030*/ 	.string	""
        /*0030*/ 	.string	"ptxas"
        /*0030*/ 	.string	"Cuda compilation tools, release 13.0, V13.0.88"
        /*0030*/ 	.string	"Build cuda_13.0.r13.0/compiler.36424714_0"
        /*0030*/ 	.string	"-arch sm_100 -m 64 "



//--------------------- .note.nv.cuinfo           --------------------------
	.section	.note.nv.cuinfo,"",@"SHT_NOTE"
	.sectionflags	@"SHF_NOTE_NV_CUINFO"
        /*0018*/ 	.short	0x0002
        /*001a*/ 	.short	0x0064
        /*001c*/ 	.short	0x0082
	.zero		2


//--------------------- .nv.info                  --------------------------
	.section	.nv.info,"",@"SHT_CUDA_INFO"
	.align	4


	//----- nvinfo : EIATTR_REGCOUNT
	.align		4
        /*0000*/ 	.byte	0x04, 0x2f
        /*0002*/ 	.short	(.L_1 - .L_0)
	.align		4
.L_0:
        /*0004*/ 	.word	index@(_Z12reduce_basicIf5AddOpEvPT_S2_iT0_)
        /*0008*/ 	.word	0x00000010


	//----- nvinfo : EIATTR_FRAME_SIZE
	.align		4
.L_1:
        /*000c*/ 	.byte	0x04, 0x11
        /*000e*/ 	.short	(.L_3 - .L_2)
	.align		4
.L_2:
        /*0010*/ 	.word	index@(_Z12reduce_basicIf5AddOpEvPT_S2_iT0_)
        /*0014*/ 	.word	0x00000000


	//----- nvinfo : EIATTR_REGCOUNT
	.align		4
.L_3:
        /*0018*/ 	.byte	0x04, 0x2f
        /*001a*/ 	.short	(.L_5 - .L_4)
	.align		4
.L_4:
        /*001c*/ 	.word	index@(_Z9reduce_v1IfLi256E5AddOpEvPT_S2_iT1_)
        /*0020*/ 	.word	0x0000000c


	//----- nvinfo : EIATTR_FRAME_SIZE
	.align		4
.L_5:
        /*0024*/ 	.byte	0x04, 0x11
        /*0026*/ 	.short	(.L_7 - .L_6)
	.align		4
.L_6:
        /*0028*/ 	.word	index@(_Z9reduce_v1IfLi256E5AddOpEvPT_S2_iT1_)
        /*002c*/ 	.word	0x00000000


	//----- nvinfo : EIATTR_REGCOUNT
	.align		4
.L_7:
        /*0030*/ 	.byte	0x04, 0x2f
        /*0032*/ 	.short	(.L_9 - .L_8)
	.align		4
.L_8:
        /*0034*/ 	.word	index@(_Z9reduce_v2IfLi256E5AddOpEvPT_S2_iT1_)
        /*0038*/ 	.word	0x0000000c


	//----- nvinfo : EIATTR_FRAME_SIZE
	.align		4
.L_9:
        /*003c*/ 	.byte	0x04, 0x11
        /*003e*/ 	.short	(.L_11 - .L_10)
	.align		4
.L_10:
        /*0040*/ 	.word	index@(_Z9reduce_v2IfLi256E5AddOpEvPT_S2_iT1_)
        /*0044*/ 	.word	0x00000000


	//----- nvinfo : EIATTR_REGCOUNT
	.align		4
.L_11:
        /*0048*/ 	.byte	0x04, 0x2f
        /*004a*/ 	.short	(.L_13 - .L_12)
	.align		4
.L_12:
        /*004c*/ 	.word	index@(_Z9reduce_v3IfLi256E5AddOpEvPT_S2_iT1_)
        /*0050*/ 	.word	0x0000000e


	//----- nvinfo : EIATTR_FRAME_SIZE
	.align		4
.L_13:
        /*0054*/ 	.byte	0x04, 0x11
        /*0056*/ 	.short	(.L_15 - .L_14)
	.align		4
.L_14:
        /*0058*/ 	.word	index@(_Z9reduce_v3IfLi256E5AddOpEvPT_S2_iT1_)
        /*005c*/ 	.word	0x00000000


	//----- nvinfo : EIATTR_REGCOUNT
	.align		4
.L_15:
        /*0060*/ 	.byte	0x04, 0x2f
        /*0062*/ 	.short	(.L_17 - .L_16)
	.align		4
.L_16:
        /*0064*/ 	.word	index@(_Z9reduce_v5ILi256Ef5AddOpEvPT0_S2_iT1_)
        /*0068*/ 	.word	0x00000012


	//----- nvinfo : EIATTR_FRAME_SIZE
	.align		4
.L_17:
        /*006c*/ 	.byte	0x04, 0x11
        /*006e*/ 	.short	(.L_19 - .L_18)
	.align		4
.L_18:
        /*0070*/ 	.word	index@(_Z9reduce_v5ILi256Ef5AddOpEvPT0_S2_iT1_)
        /*0074*/ 	.word	0x00000000


	//----- nvinfo : EIATTR_MIN_STACK_SIZE
	.align		4
.L_19:
        /*0078*/ 	.byte	0x04, 0x12
        /*007a*/ 	.short	(.L_21 - .L_20)
	.align		4
.L_20:
        /*007c*/ 	.word	index@(_Z9reduce_v5ILi256Ef5AddOpEvPT0_S2_iT1_)
        /*0080*/ 	.word	0x00000000


	//----- nvinfo : EIATTR_MIN_STACK_SIZE
	.align		4
.L_21:
        /*0084*/ 	.byte	0x04, 0x12
        /*0086*/ 	.short	(.L_23 - .L_22)
	.align		4
.L_22:
        /*0088*/ 	.word	index@(_Z9reduce_v3IfLi256E5AddOpEvPT_S2_iT1_)
        /*008c*/ 	.word	0x00000000


	//----- nvinfo : EIATTR_MIN_STACK_SIZE
	.align		4
.L_23:
        /*0090*/ 	.byte	0x04, 0x12
        /*0092*/ 	.short	(.L_25 - .L_24)
	.align		4
.L_24:
        /*0094*/ 	.word	index@(_Z9reduce_v2IfLi256E5AddOpEvPT_S2_iT1_)
        /*0098*/ 	.word	0x00000000


	//----- nvinfo : EIATTR_MIN_STACK_SIZE
	.align		4
.L_25:
        /*009c*/ 	.byte	0x04, 0x12
        /*009e*/ 	.short	(.L_27 - .L_26)
	.align		4
.L_26:
        /*00a0*/ 	.word	index@(_Z9reduce_v1IfLi256E5AddOpEvPT_S2_iT1_)
        /*00a4*/ 	.word	0x00000000


	//----- nvinfo : EIATTR_MIN_STACK_SIZE
	.align		4
.L_27:
        /*00a8*/ 	.byte	0x04, 0x12
        /*00aa*/ 	.short	(.L_29 - .L_28)
	.align		4
.L_28:
        /*00ac*/ 	.word	index@(_Z12reduce_basicIf5AddOpEvPT_S2_iT0_)
        /*00b0*/ 	.word	0x00000000
.L_29:


//--------------------- .nv.compat                --------------------------
	.section	.nv.compat,"",@"SHT_CUDA_COMPAT_INFO"
	.align	4
        /*0000*/ 	.byte	0x02, 0x09, 0x00, 0x00, 0x02, 0x02, 0x01, 0x00, 0x02, 0x05, 0x05, 0x00, 0x03, 0x07, 0x01, 0x01
        /*0010*/ 	.byte	0x02, 0x03, 0x00, 0x00, 0x02, 0x06, 0x01, 0x00, 0x04, 0x0b, 0x08, 0x00, 0x09, 0x00, 0x00, 0x00
        /*0020*/ 	.byte	0x00, 0x00, 0x00, 0x00


//--------------------- .nv.info._Z9reduce_v5ILi256Ef5AddOpEvPT0_S2_iT1_ --------------------------
	.section	.nv.info._Z9reduce_v5ILi256Ef5AddOpEvPT0_S2_iT1_,"",@"SHT_CUDA_INFO"
	.sectionflags	@""
	.align	4


	//----- nvinfo : EIATTR_CUDA_API_VERSION
	.align		4
        /*0000*/ 	.byte	0x04, 0x37
        /*0002*/ 	.short	(.L_31 - .L_30)
.L_30:
        /*0004*/ 	.word	0x00000082


	//----- nvinfo : EIATTR_KPARAM_INFO
	.align		4
.L_31:
        /*0008*/ 	.byte	0x04, 0x17
        /*000a*/ 	.short	(.L_33 - .L_32)
.L_32:
        /*000c*/ 	.word	0x00000000
        /*0010*/ 	.short	0x0003
        /*0012*/ 	.short	0x0014
        /*0014*/ 	.byte	0x00, 0xf0, 0x05, 0x00


	//----- nvinfo : EIATTR_KPARAM_INFO
	.align		4
.L_33:
        /*0018*/ 	.byte	0x04, 0x17
        /*001a*/ 	.short	(.L_35 - .L_34)
.L_34:
        /*001c*/ 	.word	0x00000000
        /*0020*/ 	.short	0x0002
        /*0022*/ 	.short	0x0010
        /*0024*/ 	.byte	0x00, 0xf0, 0x11, 0x00


	//----- nvinfo : EIATTR_KPARAM_INFO
	.align		4
.L_35:
        /*0028*/ 	.byte	0x04, 0x17
        /*002a*/ 	.short	(.L_37 - .L_36)
.L_36:
        /*002c*/ 	.word	0x00000000
        /*0030*/ 	.short	0x0001
        /*0032*/ 	.short	0x0008
        /*0034*/ 	.byte	0x00, 0xf5, 0x21, 0x00


	//----- nvinfo : EIATTR_KPARAM_INFO
	.align		4
.L_37:
        /*0038*/ 	.byte	0x04, 0x17
        /*003a*/ 	.short	(.L_39 - .L_38)
.L_38:
        /*003c*/ 	.word	0x00000000
        /*0040*/ 	.short	0x0000
        /*0042*/ 	.short	0x0000
        /*0044*/ 	.byte	0x00, 0xf5, 0x21, 0x00


	//----- nvinfo : EIATTR_SPARSE_MMA_MASK
	.align		4
.L_39:
        /*0048*/ 	.byte	0x03, 0x50
        /*004a*/ 	.short	0x0000


	//----- nvinfo : EIATTR_MAXREG_COUNT
	.align		4
        /*004c*/ 	.byte	0x03, 0x1b
        /*004e*/ 	.short	0x00ff


	//----- nvinfo : EIATTR_NUM_BARRIERS
	.align		4
        /*0050*/ 	.byte	0x02, 0x4c
        /*0052*/ 	.byte	0x01
	.zero		1


	//----- nvinfo : EIATTR_MERCURY_ISA_VERSION
	.align		4
        /*0054*/ 	.byte	0x03, 0x5f
        /*0056*/ 	.short	0x0101


	//----- nvinfo : EIATTR_COOP_GROUP_MASK_REGIDS
	.align		4
        /*0058*/ 	.byte	0x04, 0x29
        /*005a*/ 	.short	(.L_41 - .L_40)


	//   ....[0]....
.L_40:
        /*005c*/ 	.word	0xffffffff


	//   ....[1]....
        /*0060*/ 	.word	0xffffffff


	//   ....[2]....
        /*0064*/ 	.word	0xffffffff


	//   ....[3]....
        /*0068*/ 	.word	0xffffffff


	//   ....[4]....
        /*006c*/ 	.word	0xffffffff


	//   ....[5]....
        /*0070*/ 	.word	0xffffffff


	//   ....[6]....
        /*0074*/ 	.word	0xffffffff


	//   ....[7]....
        /*0078*/ 	.word	0xffffffff


	//   ....[8]....
        /*007c*/ 	.word	0xffffffff


	//   ....[9]....
        /*0080*/ 	.word	0xffffffff


	//----- nvinfo : EIATTR_COOP_GROUP_INSTR_OFFSETS
	.align		4
.L_41:
        /*0084*/ 	.byte	0x04, 0x28
        /*0086*/ 	.short	(.L_43 - .L_42)


	//   ....[0]....
.L_42:
        /*0088*/ 	.word	0x00000440


	//   ....[1]....
        /*008c*/ 	.word	0x000004b0


	//   ....[2]....
        /*0090*/ 	.word	0x00000500


	//   ....[3]....
        /*0094*/ 	.word	0x00000550


	//   ....[4]....
        /*0098*/ 	.word	0x00000570


	//   ....[5]....
        /*009c*/ 	.word	0x000005e0


	//   ....[6]....
        /*00a0*/ 	.word	0x00000610


	//   ....[7]....
        /*00a4*/ 	.word	0x00000630


	//   ....[8]....
        /*00a8*/ 	.word	0x00000650


	//   ....[9]....
        /*00ac*/ 	.word	0x00000670


	//----- nvinfo : EIATTR_VRC_CTA_INIT_COUNT
	.align		4
.L_43:
        /*00b0*/ 	.byte	0x02, 0x4a
	.zero		1
	.zero		1


	//----- nvinfo : EIATTR_EXIT_INSTR_OFFSETS
	.align		4
        /*00b4*/ 	.byte	0x04, 0x1c
        /*00b6*/ 	.short	(.L_45 - .L_44)


	//   ....[0]....
.L_44:
        /*00b8*/ 	.word	0x000005d0


	//   ....[1]....
        /*00bc*/ 	.word	0x00000680


	//   ....[2]....
        /*00c0*/ 	.word	0x000006d0


	//----- nvinfo : EIATTR_CRS_STACK_SIZE
	.align		4
.L_45:
        /*00c4*/ 	.byte	0x04, 0x1e
        /*00c6*/ 	.short	(.L_47 - .L_46)
.L_46:
        /*00c8*/ 	.word	0x00000000


	//----- nvinfo : EIATTR_CBANK_PARAM_SIZE
	.align		4
.L_47:
        /*00cc*/ 	.byte	0x03, 0x19
        /*00ce*/ 	.short	0x0015


	//----- nvinfo : EIATTR_PARAM_CBANK
	.align		4
        /*00d0*/ 	.byte	0x04, 0x0a
        /*00d2*/ 	.short	(.L_49 - .L_48)
	.align		4
.L_48:
        /*00d4*/ 	.word	index@(.nv.constant0._Z9reduce_v5ILi256Ef5AddOpEvPT0_S2_iT1_)
        /*00d8*/ 	.short	0x0380
        /*00da*/ 	.short	0x0015


	//----- nvinfo : EIATTR_SW_WAR
	.align		4
.L_49:
        /*00dc*/ 	.byte	0x04, 0x36
        /*00de*/ 	.short	(.L_51 - .L_50)
.L_50:
        /*00e0*/ 	.word	0x00000008
.L_51:


//--------------------- .nv.info._Z9reduce_v3IfLi256E5AddOpEvPT_S2_iT1_ --------------------------
	.section	.nv.info._Z9reduce_v3IfLi256E5AddOpEvPT_S2_iT1_,"",@"SHT_CUDA_INFO"
	.sectionflags	@""
	.align	4


	//----- nvinfo : EIATTR_CUDA_API_VERSION
	.align		4
        /*0000*/ 	.byte	0x04, 0x37
        /*0002*/ 	.short	(.L_53 - .L_52)
.L_52:
        /*0004*/ 	.word	0x00000082


	//----- nvinfo : EIATTR_KPARAM_INFO
	.align		4
.L_53:
        /*0008*/ 	.byte	0x04, 0x17
        /*000a*/ 	.short	(.L_55 - .L_54)
.L_54:
        /*000c*/ 	.word	0x00000000
        /*0010*/ 	.short	0x0003
        /*0012*/ 	.short	0x0014
        /*0014*/ 	.byte	0x00, 0xf0, 0x05, 0x00


	//----- nvinfo : EIATTR_KPARAM_INFO
	.align		4
.L_55:
        /*0018*/ 	.byte	0x04, 0x17
        /*001a*/ 	.short	(.L_57 - .L_56)
.L_56:
        /*001c*/ 	.word	0x00000000
        /*0020*/ 	.short	0x0002
        /*0022*/ 	.short	0x0010
        /*0024*/ 	.byte	0x00, 0xf0, 0x11, 0x00


	//----- nvinfo : EIATTR_KPARAM_INFO
	.align		4
.L_57:
        /*0028*/ 	.byte	0x04, 0x17
        /*002a*/ 	.short	(.L_59 - .L_58)
.L_58:
        /*002c*/ 	.word	0x00000000
        /*0030*/ 	.short	0x0001
        /*0032*/ 	.short	0x0008
        /*0034*/ 	.byte	0x00, 0xf5, 0x21, 0x00


	//----- nvinfo : EIATTR_KPARAM_INFO
	.align		4
.L_59:
        /*0038*/ 	.byte	0x04, 0x17
        /*003a*/ 	.short	(.L_61 - .L_60)
.L_60:
        /*003c*/ 	.word	0x00000000
        /*0040*/ 	.short	0x0000
        /*0042*/ 	.short	0x0000
        /*0044*/ 	.byte	0x00, 0xf5, 0x21, 0x00


	//----- nvinfo : EIATTR_SPARSE_MMA_MASK
	.align		4
.L_61:
        /*0048*/ 	.byte	0x03, 0x50
        /*004a*/ 	.short	0x0000


	//----- nvinfo : EIATTR_MAXREG_COUNT
	.align		4
        /*004c*/ 	.byte	0x03, 0x1b
        /*004e*/ 	.short	0x00ff


	//----- nvinfo : EIATTR_NUM_BARRIERS
	.align		4
        /*0050*/ 	.byte	0x02, 0x4c
        /*0052*/ 	.byte	0x01
	.zero		1


	//----- nvinfo : EIATTR_MERCURY_ISA_VERSION
	.align		4
        /*0054*/ 	.byte	0x03, 0x5f
        /*0056*/ 	.short	0x0101


	//----- nvinfo : EIATTR_VRC_CTA_INIT_COUNT
	.align		4
        /*0058*/ 	.byte	0x02, 0x4a
	.zero		1
	.zero		1


	//----- nvinfo : EIATTR_EXIT_INSTR_OFFSETS
	.align		4
        /*005c*/ 	.byte	0x04, 0x1c
        /*005e*/ 	.short	(.L_63 - .L_62)


	//   ....[0]....
.L_62:
        /*0060*/ 	.word	0x000000a0


	//   ....[1]....
        /*0064*/ 	.word	0x00000290


	//   ....[2]....
        /*0068*/ 	.word	0x00000310


	//----- nvinfo : EIATTR_CBANK_PARAM_SIZE
	.align		4
.L_63:
        /*006c*/ 	.byte	0x03, 0x19
        /*006e*/ 	.short	0x0015


	//----- nvinfo : EIATTR_PARAM_CBANK
	.align		4
        /*0070*/ 	.byte	0x04, 0x0a
        /*0072*/ 	.short	(.L_65 - .L_64)
	.align		4
.L_64:
        /*0074*/ 	.word	index@(.nv.constant0._Z9reduce_v3IfLi256E5AddOpEvPT_S2_iT1_)
        /*0078*/ 	.short	0x0380
        /*007a*/ 	.short	0x0015


	//----- nvinfo : EIATTR_SW_WAR
	.align		4
.L_65:
        /*007c*/ 	.byte	0x04, 0x36
        /*007e*/ 	.short	(.L_67 - .L_66)
.L_66:
        /*0080*/ 	.word	0x00000008
.L_67:


//--------------------- .nv.info._Z9reduce_v2IfLi256E5AddOpEvPT_S2_iT1_ --------------------------
	.section	.nv.info._Z9reduce_v2IfLi256E5AddOpEvPT_S2_iT1_,"",@"SHT_CUDA_INFO"
	.sectionflags	@""
	.align	4


	//----- nvinfo : EIATTR_CUDA_API_VERSION
	.align		4
        /*0000*/ 	.byte	0x04, 0x37
        /*0002*/ 	.short	(.L_69 - .L_68)
.L_68:
        /*0004*/ 	.word	0x00000082


	//----- nvinfo : EIATTR_KPARAM_INFO
	.align		4
.L_69:
        /*0008*/ 	.byte	0x04, 0x17
        /*000a*/ 	.short	(.L_71 - .L_70)
.L_70:
        /*000c*/ 	.word	0x00000000
        /*0010*/ 	.short	0x0003
        /*0012*/ 	.short	0x0014
        /*0014*/ 	.byte	0x00, 0xf0, 0x05, 0x00


	//----- nvinfo : EIATTR_KPARAM_INFO
	.align		4
.L_71:
        /*0018*/ 	.byte	0x04, 0x17
        /*001a*/ 	.short	(.L_73 - .L_72)
.L_72:
        /*001c*/ 	.word	0x00000000
        /*0020*/ 	.short	0x0002
        /*0022*/ 	.short	0x0010
        /*0024*/ 	.byte	0x00, 0xf0, 0x11, 0x00


	//----- nvinfo : EIATTR_KPARAM_INFO
	.align		4
.L_73:
        /*0028*/ 	.byte	0x04, 0x17
        /*002a*/ 	.short	(.L_75 - .L_74)
.L_74:
        /*002c*/ 	.word	0x00000000
        /*0030*/ 	.short	0x0001
        /*0032*/ 	.short	0x0008
        /*0034*/ 	.byte	0x00, 0xf5, 0x21, 0x00


	//----- nvinfo : EIATTR_KPARAM_INFO
	.align		4
.L_75:
        /*0038*/ 	.byte	0x04, 0x17
        /*003a*/ 	.short	(.L_77 - .L_76)
.L_76:
        /*003c*/ 	.word	0x00000000
        /*0040*/ 	.short	0x0000
        /*0042*/ 	.short	0x0000
        /*0044*/ 	.byte	0x00, 0xf5, 0x21, 0x00


	//----- nvinfo : EIATTR_SPARSE_MMA_MASK
	.align		4
.L_77:
        /*0048*/ 	.byte	0x03, 0x50
        /*004a*/ 	.short	0x0000


	//----- nvinfo : EIATTR_MAXREG_COUNT
	.align		4
        /*004c*/ 	.byte	0x03, 0x1b
        /*004e*/ 	.short	0x00ff


	//----- nvinfo : EIATTR_NUM_BARRIERS
	.align		4
        /*0050*/ 	.byte	0x02, 0x4c
        /*0052*/ 	.byte	0x01
	.zero		1


	//----- nvinfo : EIATTR_MERCURY_ISA_VERSION
	.align		4
        /*0054*/ 	.byte	0x03, 0x5f
        /*0056*/ 	.short	0x0101


	//----- nvinfo : EIATTR_VRC_CTA_INIT_COUNT
	.align		4
        /*0058*/ 	.byte	0x02, 0x4a
	.zero		1
	.zero		1


	//----- nvinfo : EIATTR_EXIT_INSTR_OFFSETS
	.align		4
        /*005c*/ 	.byte	0x04, 0x1c
        /*005e*/ 	.short	(.L_79 - .L_78)


	//   ....[0]....
.L_78:
        /*0060*/ 	.word	0x00000090


	//   ....[1]....
        /*0064*/ 	.word	0x00000250


	//   ....[2]....
        /*0068*/ 	.word	0x000002d0


	//----- nvinfo : EIATTR_CBANK_PARAM_SIZE
	.align		4
.L_79:
        /*006c*/ 	.byte	0x03, 0x19
        /*006e*/ 	.short	0x0015


	//----- nvinfo : EIATTR_PARAM_CBANK
	.align		4
        /*0070*/ 	.byte	0x04, 0x0a
        /*0072*/ 	.short	(.L_81 - .L_80)
	.align		4
.L_80:
        /*0074*/ 	.word	index@(.nv.constant0._Z9reduce_v2IfLi256E5AddOpEvPT_S2_iT1_)
        /*0078*/ 	.short	0x0380
        /*007a*/ 	.short	0x0015


	//----- nvinfo : EIATTR_SW_WAR
	.align		4
.L_81:
        /*007c*/ 	.byte	0x04, 0x36
        /*007e*/ 	.short	(.L_83 - .L_82)
.L_82:
        /*0080*/ 	.word	0x00000008
.L_83:


//--------------------- .nv.info._Z9reduce_v1IfLi256E5AddOpEvPT_S2_iT1_ --------------------------
	.section	.nv.info._Z9reduce_v1IfLi256E5AddOpEvPT_S2_iT1_,"",@"SHT_CUDA_INFO"
	.sectionflags	@""
	.align	4


	//----- nvinfo : EIATTR_CUDA_API_VERSION
	.align		4
        /*0000*/ 	.byte	0x04, 0x37
        /*0002*/ 	.short	(.L_85 - .L_84)
.L_84:
        /*0004*/ 	.word	0x00000082


	//----- nvinfo : EIATTR_KPARAM_INFO
	.align		4
.L_85:
        /*0008*/ 	.byte	0x04, 0x17
        /*000a*/ 	.short	(.L_87 - .L_86)
.L_86:
        /*000c*/ 	.word	0x00000000
        /*0010*/ 	.short	0x0003
        /*0012*/ 	.short	0x0014
        /*0014*/ 	.byte	0x00, 0xf0, 0x05, 0x00


	//----- nvinfo : EIATTR_KPARAM_INFO
	.align		4
.L_87:
        /*0018*/ 	.byte	0x04, 0x17
        /*001a*/ 	.short	(.L_89 - .L_88)
.L_88:
        /*001c*/ 	.word	0x00000000
        /*0020*/ 	.short	0x0002
        /*0022*/ 	.short	0x0010
        /*0024*/ 	.byte	0x00, 0xf0, 0x11, 0x00


	//----- nvinfo : EIATTR_KPARAM_INFO
	.align		4
.L_89:
        /*0028*/ 	.byte	0x04, 0x17
        /*002a*/ 	.short	(.L_91 - .L_90)
.L_90:
        /*002c*/ 	.word	0x00000000
        /*0030*/ 	.short	0x0001
        /*0032*/ 	.short	0x0008
        /*0034*/ 	.byte	0x00, 0xf5, 0x21, 0x00


	//----- nvinfo : EIATTR_KPARAM_INFO
	.align		4
.L_91:
        /*0038*/ 	.byte	0x04, 0x17
        /*003a*/ 	.short	(.L_93 - .L_92)
.L_92:
        /*003c*/ 	.word	0x00000000
        /*0040*/ 	.short	0x0000
        /*0042*/ 	.short	0x0000
        /*0044*/ 	.byte	0x00, 0xf5, 0x21, 0x00


	//----- nvinfo : EIATTR_SPARSE_MMA_MASK
	.align		4
.L_93:
        /*0048*/ 	.byte	0x03, 0x50
        /*004a*/ 	.short	0x0000


	//----- nvinfo : EIATTR_MAXREG_COUNT
	.align		4
        /*004c*/ 	.byte	0x03, 0x1b
        /*004e*/ 	.short	0x00ff


	//----- nvinfo : EIATTR_NUM_BARRIERS
	.align		4
        /*0050*/ 	.byte	0x02, 0x4c
        /*0052*/ 	.byte	0x01
	.zero		1


	//----- nvinfo : EIATTR_MERCURY_ISA_VERSION
	.align		4
        /*0054*/ 	.byte	0x03, 0x5f
        /*0056*/ 	.short	0x0101


	//----- nvinfo : EIATTR_VRC_CTA_INIT_COUNT
	.align		4
        /*0058*/ 	.byte	0x02, 0x4a
	.zero		1
	.zero		1


	//----- nvinfo : EIATTR_EXIT_INSTR_OFFSETS
	.align		4
        /*005c*/ 	.byte	0x04, 0x1c
        /*005e*/ 	.short	(.L_95 - .L_94)


	//   ....[0]....
.L_94:
        /*0060*/ 	.word	0x00000080


	//   ....[1]....
        /*0064*/ 	.word	0x00000270


	//   ....[2]....
        /*0068*/ 	.word	0x000002f0


	//----- nvinfo : EIATTR_CBANK_PARAM_SIZE
	.align		4
.L_95:
        /*006c*/ 	.byte	0x03, 0x19
        /*006e*/ 	.short	0x0015


	//----- nvinfo : EIATTR_PARAM_CBANK
	.align		4
        /*0070*/ 	.byte	0x04, 0x0a
        /*0072*/ 	.short	(.L_97 - .L_96)
	.align		4
.L_96:
        /*0074*/ 	.word	index@(.nv.constant0._Z9reduce_v1IfLi256E5AddOpEvPT_S2_iT1_)
        /*0078*/ 	.short	0x0380
        /*007a*/ 	.short	0x0015


	//----- nvinfo : EIATTR_SW_WAR
	.align		4
.L_97:
        /*007c*/ 	.byte	0x04, 0x36
        /*007e*/ 	.short	(.L_99 - .L_98)
.L_98:
        /*0080*/ 	.word	0x00000008
.L_99:


//--------------------- .nv.info._Z12reduce_basicIf5AddOpEvPT_S2_iT0_ --------------------------
	.section	.nv.info._Z12reduce_basicIf5AddOpEvPT_S2_iT0_,"",@"SHT_CUDA_INFO"
	.sectionflags	@""
	.align	4


	//----- nvinfo : EIATTR_CUDA_API_VERSION
	.align		4
        /*0000*/ 	.byte	0x04, 0x37
        /*0002*/ 	.short	(.L_101 - .L_100)
.L_100:
        /*0004*/ 	.word	0x00000082


	//----- nvinfo : EIATTR_KPARAM_INFO
	.align		4
.L_101:
        /*0008*/ 	.byte	0x04, 0x17
        /*000a*/ 	.short	(.L_103 - .L_102)
.L_102:
        /*000c*/ 	.word	0x00000000
        /*0010*/ 	.short	0x0003
        /*0012*/ 	.short	0x0014
        /*0014*/ 	.byte	0x00, 0xf0, 0x05, 0x00


	//----- nvinfo : EIATTR_KPARAM_INFO
	.align		4
.L_103:
        /*0018*/ 	.byte	0x04, 0x17
        /*001a*/ 	.short	(.L_105 - .L_104)
.L_104:
        /*001c*/ 	.word	0x00000000
        /*0020*/ 	.short	0x0002
        /*0022*/ 	.short	0x0010
        /*0024*/ 	.byte	0x00, 0xf0, 0x11, 0x00


	//----- nvinfo : EIATTR_KPARAM_INFO
	.align		4
.L_105:
        /*0028*/ 	.byte	0x04, 0x17
        /*002a*/ 	.short	(.L_107 - .L_106)
.L_106:
        /*002c*/ 	.word	0x00000000
        /*0030*/ 	.short	0x0001
        /*0032*/ 	.short	0x0008
        /*0034*/ 	.byte	0x00, 0xf5, 0x21, 0x00


	//----- nvinfo : EIATTR_KPARAM_INFO
	.align		4
.L_107:
        /*0038*/ 	.byte	0x04, 0x17
        /*003a*/ 	.short	(.L_109 - .L_108)
.L_108:
        /*003c*/ 	.word	0x00000000
        /*0040*/ 	.short	0x0000
        /*0042*/ 	.short	0x0000
        /*0044*/ 	.byte	0x00, 0xf5, 0x21, 0x00


	//----- nvinfo : EIATTR_SPARSE_MMA_MASK
	.align		4
.L_109:
        /*0048*/ 	.byte	0x03, 0x50
        /*004a*/ 	.short	0x0000


	//----- nvinfo : EIATTR_MAXREG_COUNT
	.align		4
        /*004c*/ 	.byte	0x03, 0x1b
        /*004e*/ 	.short	0x00ff


	//----- nvinfo : EIATTR_NUM_BARRIERS
	.align		4
        /*0050*/ 	.byte	0x02, 0x4c
        /*0052*/ 	.byte	0x01
	.zero		1


	//----- nvinfo : EIATTR_MERCURY_ISA_VERSION
	.align		4
        /*0054*/ 	.byte	0x03, 0x5f
        /*0056*/ 	.short	0x0101


	//----- nvinfo : EIATTR_VRC_CTA_INIT_COUNT
	.align		4
        /*0058*/ 	.byte	0x02, 0x4a
	.zero		1
	.zero		1


	//----- nvinfo : EIATTR_EXIT_INSTR_OFFSETS
	.align		4
        /*005c*/ 	.byte	0x04, 0x1c
        /*005e*/ 	.short	(.L_111 - .L_110)


	//   ....[0]....
.L_110:
        /*0060*/ 	.word	0x00000080


	//   ....[1]....
        /*0064*/ 	.word	0x00000200


	//   ....[2]....
        /*0068*/ 	.word	0x00000250


	//----- nvinfo : EIATTR_CRS_STACK_SIZE
	.align		4
.L_111:
        /*006c*/ 	.byte	0x04, 0x1e
        /*006e*/ 	.short	(.L_113 - .L_112)
.L_112:
        /*0070*/ 	.word	0x00000000


	//----- nvinfo : EIATTR_CBANK_PARAM_SIZE
	.align		4
.L_113:
        /*0074*/ 	.byte	0x03, 0x19
        /*0076*/ 	.short	0x0015


	//----- nvinfo : EIATTR_PARAM_CBANK
	.align		4
        /*0078*/ 	.byte	0x04, 0x0a
        /*007a*/ 	.short	(.L_115 - .L_114)
	.align		4
.L_114:
        /*007c*/ 	.word	index@(.nv.constant0._Z12reduce_basicIf5AddOpEvPT_S2_iT0_)
        /*0080*/ 	.short	0x0380
        /*0082*/ 	.short	0x0015


	//----- nvinfo : EIATTR_SW_WAR
	.align		4
.L_115:
        /*0084*/ 	.byte	0x04, 0x36
        /*0086*/ 	.short	(.L_117 - .L_116)
.L_116:
        /*0088*/ 	.word	0x00000008
.L_117:


//--------------------- .nv.callgraph             --------------------------
	.section	.nv.callgraph,"",@"SHT_CUDA_CALLGRAPH"
	.align	4
	.sectionentsize	8
	.align		4
        /*0000*/ 	.word	0x00000000
	.align		4
        /*0004*/ 	.word	0xffffffff
	.align		4
        /*0008*/ 	.word	0x00000000
	.align		4
        /*000c*/ 	.word	0xfffffffe
	.align		4
        /*0010*/ 	.word	0x00000000
	.align		4
        /*0014*/ 	.word	0xfffffffd
	.align		4
        /*0018*/ 	.word	0x00000000
	.align		4
        /*001c*/ 	.word	0xfffffffc


//--------------------- .text._Z9reduce_v5ILi256Ef5AddOpEvPT0_S2_iT1_ --------------------------
	.section	.text._Z9reduce_v5ILi256Ef5AddOpEvPT0_S2_iT1_,"ax",@progbits
	.align	128
        .global         _Z9reduce_v5ILi256Ef5AddOpEvPT0_S2_iT1_
        .type           _Z9reduce_v5ILi256Ef5AddOpEvPT0_S2_iT1_,@function
        .size           _Z9reduce_v5ILi256Ef5AddOpEvPT0_S2_iT1_,(.L_x_21 - _Z9reduce_v5ILi256Ef5AddOpEvPT0_S2_iT1_)
        .other          _Z9reduce_v5ILi256Ef5AddOpEvPT0_S2_iT1_,@"STO_CUDA_ENTRY STV_DEFAULT"
_Z9reduce_v5ILi256Ef5AddOpEvPT0_S2_iT1_:
.text._Z9reduce_v5ILi256Ef5AddOpEvPT0_S2_iT1_:
[----:B------:R-:W-:Y:S01]  /*0000*/  LDC R1, c[0x0][0x37c] ;  /* 0x0000df00ff017b82 */ /* 0x000fe20000000800 */
[----:B------:R-:W0:Y:S01]  /*0010*/  S2R R3, SR_TID.X ;  /* 0x0000000000037919 */ /* 0x000e220000002100 */
[----:B------:R-:W1:Y:S01]  /*0020*/  LDCU.64 UR6, c[0x0][0x380] ;  /* 0x00007000ff0677ac */ /* 0x000e620008000a00 */
[----:B------:R-:W0:Y:S01]  /*0030*/  S2R R0, SR_CTAID.X ;  /* 0x0000000000007919 */ /* 0x000e220000002500 */
[----:B------:R-:W2:Y:S01]  /*0040*/  LDCU.64 UR4, c[0x0][0x358] ;  /* 0x00006b00ff0477ac */ /* 0x000ea20008000a00 */
[----:B0-----:R-:W-:-:S05]  /*0050*/  LEA R2, P0, R0, R3, 0x9 ;  /* 0x0000000300027211 */ /* 0x001fca00078048ff */
[----:B------:R-:W-:Y:S01]  /*0060*/  IMAD.X R5, RZ, RZ, RZ, P0 ;  /* 0x000000ffff057224 */ /* 0x000fe200000e06ff */
[----:B-1----:R-:W-:-:S04]  /*0070*/  LEA R8, P0, R2, UR6, 0x2 ;  /* 0x0000000602087c11 */ /* 0x002fc8000f8010ff */
[----:B------:R-:W-:Y:S01]  /*0080*/  LEA.HI.X R9, R2, UR7, R5, 0x2, P0 ;  /* 0x0000000702097c11 */ /* 0x000fe200080f1405 */
[----:B------:R-:W0:Y:S04]  /*0090*/  LDCU UR6, c[0x0][0x360] ;  /* 0x00006c00ff0677ac */ /* 0x000e280008000800 */
[----:B--2---:R1:W5:Y:S01]  /*00a0*/  LDG.E R4, desc[UR4][R8.64] ;  /* 0x0000000408047981 */ /* 0x004362000c1e1900 */
[----:B------:R-:W2:Y:S01]  /*00b0*/  LDCU UR7, c[0x0][0x390] ;  /* 0x00007200ff0777ac */ /* 0x000ea20008000800 */
[----:B------:R-:W3:Y:S01]  /*00c0*/  LDC R2, c[0x0][0x370] ;  /* 0x0000dc00ff027b82 */ /* 0x000ee20000000800 */
[----:B------:R-:W-:Y:S01]  /*00d0*/  BSSY.RECONVERGENT B0, `(.L_x_0) ;  /* 0x0000036000007945 */ /* 0x000fe20003800200 */
[----:B0-----:R-:W-:-:S04]  /*00e0*/  IMAD R6, R0, UR6, RZ ;  /* 0x0000000600067c24 */ /* 0x001fc8000f8e02ff */
[----:B------:R-:W-:-:S05]  /*00f0*/  IMAD R6, R6, 0x2, R3 ;  /* 0x0000000206067824 */ /* 0x000fca00078e0203 */
[----:B--2---:R-:W-:-:S13]  /*0100*/  ISETP.GE.AND P0, PT, R6, UR7, PT ;  /* 0x0000000706007c0c */ /* 0x004fda000bf06270 */
[----:B-1----:R-:W-:Y:S05]  /*0110*/  @P0 BRA `(.L_x_1) ;  /* 0x0000000000c40947 */ /* 0x002fea0003800000 */
[----:B---3--:R-:W-:Y:S01]  /*0120*/  SHF.L.U32 R10, R2, 0x9, RZ ;  /* 0x00000009020a7819 */ /* 0x008fe200000006ff */
[----:B------:R0:W5:Y:S01]  /*0130*/  LDG.E R5, desc[UR4][R8.64+0x400] ;  /* 0x0004000408057981 */ /* 0x000162000c1e1900 */
[----:B------:R-:W-:Y:S01]  /*0140*/  IMAD.MOV.U32 R11, RZ, RZ, R6 ;  /* 0x000000ffff0b7224 */ /* 0x000fe200078e0006 */
[----:B------:R-:W-:Y:S01]  /*0150*/  BSSY.RECONVERGENT B1, `(.L_x_2) ;  /* 0x0000025000017945 */ /* 0x000fe20003800200 */
[----:B------:R-:W1:Y:S01]  /*0160*/  I2F.U32.RP R13, R10 ;  /* 0x0000000a000d7306 */ /* 0x000e620000209000 */
[----:B------:R-:W-:Y:S01]  /*0170*/  IADD3 R15, PT, PT, RZ, -R10, RZ ;  /* 0x8000000aff0f7210 */ /* 0x000fe20007ffe0ff */
[C---:B------:R-:W-:Y:S01]  /*0180*/  IMAD.IADD R12, R10.reuse, 0x1, R11 ;  /* 0x000000010a0c7824 */ /* 0x040fe200078e020b */
[----:B------:R-:W-:Y:S01]  /*0190*/  ISETP.NE.U32.AND P2, PT, R10, RZ, PT ;  /* 0x000000ff0a00720c */ /* 0x000fe20003f45070 */
[----:B------:R-:W-:-:S03]  /*01a0*/  IMAD.MOV.U32 R6, RZ, RZ, RZ ;  /* 0x000000ffff067224 */ /* 0x000fc600078e00ff */
[C---:B------:R-:W-:Y:S02]  /*01b0*/  ISETP.GE.AND P0, PT, R12.reuse, UR7, PT ;  /* 0x000000070c007c0c */ /* 0x040fe4000bf06270 */
[----:B0-----:R-:W-:Y:S02]  /*01c0*/  VIMNMX R9, PT, PT, R12, UR7, !PT ;  /* 0x000000070c097c48 */ /* 0x001fe4000ffe0100 */
[----:B------:R-:W-:Y:S01]  /*01d0*/  SEL R8, RZ, 0x1, P0 ;  /* 0x00000001ff087807 */ /* 0x000fe20000000000 */
[----:B-1----:R-:W0:Y:S03]  /*01e0*/  MUFU.RCP R13, R13 ;  /* 0x0000000d000d7308 */ /* 0x002e260000001000 */
[----:B------:R-:W-:Y:S01]  /*01f0*/  IADD3 R9, PT, PT, R9, -R12, -R8 ;  /* 0x8000000c09097210 */ /* 0x000fe20007ffe808 */
[----:B0-----:R-:W-:-:S06]  /*0200*/  VIADD R7, R13, 0xffffffe ;  /* 0x0ffffffe0d077836 */ /* 0x001fcc0000000000 */
[----:B------:R-:W0:Y:S02]  /*0210*/  F2I.FTZ.U32.TRUNC.NTZ R7, R7 ;  /* 0x0000000700077305 */ /* 0x000e24000021f000 */
[----:B0-----:R-:W-:-:S04]  /*0220*/  IMAD R15, R15, R7, RZ ;  /* 0x000000070f0f7224 */ /* 0x001fc800078e02ff */
[----:B------:R-:W-:-:S06]  /*0230*/  IMAD.HI.U32 R6, R7, R15, R6 ;  /* 0x0000000f07067227 */ /* 0x000fcc00078e0006 */
[----:B------:R-:W-:-:S05]  /*0240*/  IMAD.HI.U32 R7, R6, R9, RZ ;  /* 0x0000000906077227 */ /* 0x000fca00078e00ff */
[----:B------:R-:W-:-:S05]  /*0250*/  IADD3 R6, PT, PT, -R7, RZ, RZ ;  /* 0x000000ff07067210 */ /* 0x000fca0007ffe1ff */
[----:B------:R-:W-:-:S05]  /*0260*/  IMAD R9, R10, R6, R9 ;  /* 0x000000060a097224 */ /* 0x000fca00078e0209 */
[----:B------:R-:W-:-:S13]  /*0270*/  ISETP.GE.U32.AND P0, PT, R9, R10, PT ;  /* 0x0000000a0900720c */ /* 0x000fda0003f06070 */
[----:B------:R-:W-:Y:S02]  /*0280*/  @P0 IMAD.IADD R9, R9, 0x1, -R10 ;  /* 0x0000000109090824 */ /* 0x000fe400078e0a0a */
[----:B------:R-:W-:-:S03]  /*0290*/  @P0 VIADD R7, R7, 0x1 ;  /* 0x0000000107070836 */ /* 0x000fc60000000000 */
[----:B------:R-:W-:-:S13]  /*02a0*/  ISETP.GE.U32.AND P1, PT, R9, R10, PT ;  /* 0x0000000a0900720c */ /* 0x000fda0003f26070 */
[----:B------:R-:W-:Y:S02]  /*02b0*/  @P1 IADD3 R7, PT, PT, R7, 0x1, RZ ;  /* 0x0000000107071810 */ /* 0x000fe40007ffe0ff */
[----:B------:R-:W-:-:S05]  /*02c0*/  @!P2 LOP3.LUT R7, RZ, R10, RZ, 0x33, !PT ;  /* 0x0000000aff07a212 */ /* 0x000fca00078e33ff */
[----:B------:R-:W-:-:S05]  /*02d0*/  IMAD.IADD R6, R8, 0x1, R7 ;  /* 0x0000000108067824 */ /* 0x000fca00078e0207 */
[C---:B------:R-:W-:Y:S02]  /*02e0*/  LOP3.LUT R7, R6.reuse, 0x3, RZ, 0xc0, !PT ;  /* 0x0000000306077812 */ /* 0x040fe400078ec0ff */
[----:B------:R-:W-:Y:S02]  /*02f0*/  ISETP.GE.U32.AND P1, PT, R6, 0x3, PT ;  /* 0x000000030600780c */ /* 0x000fe40003f26070 */
[----:B------:R-:W-:-:S13]  /*0300*/  ISETP.NE.AND P0, PT, R7, 0x3, PT ;  /* 0x000000030700780c */ /* 0x000fda0003f05270 */
[----:B------:R-:W-:Y:S05]  /*0310*/  @!P0 BRA `(.L_x_3) ;  /* 0x0000000000208947 */ /* 0x000fea0003800000 */
[----:B------:R-:W-:-:S04]  /*0320*/  IADD3 R6, PT, PT, R6, 0x1, RZ ;  /* 0x0000000106067810 */ /* 0x000fc80007ffe0ff */
[----:B------:R-:W-:-:S05]  /*0330*/  LOP3.LUT R6, R6, 0x3, RZ, 0xc0, !PT ;  /* 0x0000000306067812 */ /* 0x000fca00078ec0ff */
[----:B------:R-:W-:-:S07]  /*0340*/  IMAD.MOV R6, RZ, RZ, -R6 ;  /* 0x000000ffff067224 */ /* 0x000fce00078e0a06 */
.L_x_4:
[----:B------:R-:W-:Y:S01]  /*0350*/  IADD3 R6, PT, PT, R6, 0x1, RZ ;  /* 0x0000000106067810 */ /* 0x000fe20007ffe0ff */
[----:B-----5:R-:W-:Y:S01]  /*0360*/  FADD R4, R5, R4 ;  /* 0x0000000405047221 */ /* 0x020fe20000000000 */
[----:B------:R-:W-:Y:S02]  /*0370*/  IMAD.IADD R11, R10, 0x1, R11 ;  /* 0x000000010a0b7824 */ /* 0x000fe400078e020b */
[----:B------:R-:W-:-:S13]  /*0380*/  ISETP.NE.AND P0, PT, R6, RZ, PT ;  /* 0x000000ff0600720c */ /* 0x000fda0003f05270 */
[----:B------:R-:W-:Y:S05]  /*0390*/  @P0 BRA `(.L_x_4) ;  /* 0xfffffffc00ec0947 */ /* 0x000fea000383ffff */
.L_x_3:
[----:B------:R-:W-:Y:S05]  /*03a0*/  BSYNC.RECONVERGENT B1 ;  /* 0x0000000000017941 */ /* 0x000fea0003800200 */
.L_x_2:
[----:B------:R-:W-:Y:S05]  /*03b0*/  @!P1 BRA `(.L_x_1) ;  /* 0x00000000001c9947 */ /* 0x000fea0003800000 */
.L_x_5:
[----:B------:R-:W-:Y:S01]  /*03c0*/  LEA R11, R2, R11, 0xb ;  /* 0x0000000b020b7211 */ /* 0x000fe200078e58ff */
[----:B-----5:R-:W-:-:S03]  /*03d0*/  FADD R4, R5, R4 ;  /* 0x0000000405047221 */ /* 0x020fc60000000000 */
[----:B------:R-:W-:Y:S01]  /*03e0*/  ISETP.GE.AND P0, PT, R11, UR7, PT ;  /* 0x000000070b007c0c */ /* 0x000fe2000bf06270 */
[----:B------:R-:W-:-:S04]  /*03f0*/  FADD R4, R5, R4 ;  /* 0x0000000405047221 */ /* 0x000fc80000000000 */
[----:B------:R-:W-:-:S04]  /*0400*/  FADD R4, R5, R4 ;  /* 0x0000000405047221 */ /* 0x000fc80000000000 */
[----:B------:R-:W-:-:S04]  /*0410*/  FADD R4, R5, R4 ;  /* 0x0000000405047221 */ /* 0x000fc80000000000 */
[----:B------:R-:W-:Y:S05]  /*0420*/  @!P0 BRA `(.L_x_5) ;  /* 0xfffffffc00e48947 */ /* 0x000fea000383ffff */
.L_x_1:
[----:B------:R-:W-:Y:S05]  /*0430*/  BSYNC.RECONVERGENT B0 ;  /* 0x0000000000007941 */ /* 0x000fea0003800200 */
.L_x_0:
[----:B-----5:R-:W0:Y:S01]  /*0440*/  SHFL.DOWN PT, R5, R4, 0x10, 0x1f ;  /* 0x0a001f0004057f89 */ /* 0x020e2200000e0000 */
[C---:B------:R-:W-:Y:S02]  /*0450*/  LOP3.LUT P0, RZ, R3.reuse, 0x1f, RZ, 0xc0, !PT ;  /* 0x0000001f03ff7812 */ /* 0x040fe4000780c0ff */
[----:B------:R-:W-:-:S11]  /*0460*/  ISETP.GT.U32.AND P1, PT, R3, 0x7, PT ;  /* 0x000000070300780c */ /* 0x000fd60003f24070 */
[----:B------:R-:W1:Y:S02]  /*0470*/  @!P0 S2R R11, SR_CgaCtaId ;  /* 0x00000000000b8919 */ /* 0x000e640000008800 */
[----:B------:R-:W2:Y:S01]  /*0480*/  @!P1 S2R R8, SR_CgaCtaId ;  /* 0x0000000000089919 */ /* 0x000ea20000008800 */
[----:B0-----:R-:W-:Y:S01]  /*0490*/  FADD R5, R5, R4 ;  /* 0x0000000405057221 */ /* 0x001fe20000000000 */
[----:B------:R-:W-:-:S04]  /*04a0*/  @!P0 MOV R4, 0x400 ;  /* 0x0000040000048802 */ /* 0x000fc80000000f00 */
[----:B---3--:R-:W0:Y:S01]  /*04b0*/  SHFL.DOWN PT, R2, R5, 0x8, 0x1f ;  /* 0x09001f0005027f89 */ /* 0x008e2200000e0000 */
[----:B-1----:R-:W-:-:S04]  /*04c0*/  @!P0 LEA R4, R11, R4, 0x18 ;  /* 0x000000040b048211 */ /* 0x002fc800078ec0ff */
[----:B------:R-:W-:Y:S01]  /*04d0*/  @!P0 LEA.HI R4, R3, R4, RZ, 0x1d ;  /* 0x0000000403048211 */ /* 0x000fe200078fe8ff */
[----:B0-----:R-:W-:Y:S01]  /*04e0*/  FADD R2, R5, R2 ;  /* 0x0000000205027221 */ /* 0x001fe20000000000 */
[----:B------:R-:W-:-:S04]  /*04f0*/  @!P1 MOV R5, 0x400 ;  /* 0x0000040000059802 */ /* 0x000fc80000000f00 */
[----:B------:R-:W0:Y:S01]  /*0500*/  SHFL.DOWN PT, R7, R2, 0x4, 0x1f ;  /* 0x08801f0002077f89 */ /* 0x000e2200000e0000 */
[----:B--2---:R-:W-:-:S04]  /*0510*/  @!P1 LEA R8, R8, R5, 0x18 ;  /* 0x0000000508089211 */ /* 0x004fc800078ec0ff */
[----:B------:R-:W-:Y:S01]  /*0520*/  @!P1 LEA R5, R3, R8, 0x2 ;  /* 0x0000000803059211 */ /* 0x000fe200078e10ff */
[----:B0-----:R-:W-:Y:S01]  /*0530*/  FADD R7, R2, R7 ;  /* 0x0000000702077221 */ /* 0x001fe20000000000 */
[----:B------:R-:W-:-:S04]  /*0540*/  IMAD.MOV.U32 R2, RZ, RZ, RZ ;  /* 0x000000ffff027224 */ /* 0x000fc800078e00ff */
[----:B------:R-:W0:Y:S02]  /*0550*/  SHFL.DOWN PT, R6, R7, 0x2, 0x1f ;  /* 0x08401f0007067f89 */ /* 0x000e2400000e0000 */
[----:B0-----:R-:W-:-:S05]  /*0560*/  FADD R6, R7, R6 ;  /* 0x0000000607067221 */ /* 0x001fca0000000000 */
[----:B------:R-:W0:Y:S02]  /*0570*/  SHFL.DOWN PT, R9, R6, 0x1, 0x1f ;  /* 0x08201f0006097f89 */ /* 0x000e2400000e0000 */
[----:B0-----:R-:W-:-:S05]  /*0580*/  FADD R9, R6, R9 ;  /* 0x0000000906097221 */ /* 0x001fca0000000000 */
[----:B------:R0:W-:Y:S01]  /*0590*/  @!P0 STS [R4], R9 ;  /* 0x0000000904008388 */ /* 0x0001e20000000800 */
[----:B------:R-:W-:Y:S01]  /*05a0*/  BAR.SYNC.DEFER_BLOCKING 0x0 ;  /* 0x0000000000007b1d */ /* 0x000fe20000010000 */
[----:B------:R-:W-:-:S05]  /*05b0*/  ISETP.GT.U32.AND P0, PT, R3, 0x1f, PT ;  /* 0x0000001f0300780c */ /* 0x000fca0003f04070 */
[----:B------:R0:W1:Y:S08]  /*05c0*/  @!P1 LDS R2, [R5] ;  /* 0x0000000005029984 */ /* 0x0000700000000800 */
[----:B0-----:R-:W-:Y:S05]  /*05d0*/  @P0 EXIT ;  /* 0x000000000000094d */ /* 0x001fea0003800000 */
[----:B-1----:R-:W0:Y:S01]  /*05e0*/  SHFL.DOWN PT, R5, R2, 0x10, 0x1f ;  /* 0x0a001f0002057f89 */ /* 0x002e2200000e0000 */
[----:B------:R-:W-:Y:S01]  /*05f0*/  ISETP.NE.AND P0, PT, R3, RZ, PT ;  /* 0x000000ff0300720c */ /* 0x000fe20003f05270 */
[----:B0-----:R-:W-:-:S05]  /*0600*/  FADD R5, R5, R2 ;  /* 0x0000000205057221 */ /* 0x001fca0000000000 */
[----:B------:R-:W0:Y:S02]  /*0610*/  SHFL.DOWN PT, R4, R5, 0x8, 0x1f ;  /* 0x09001f0005047f89 */ /* 0x000e2400000e0000 */
[----:B0-----:R-:W-:-:S05]  /*0620*/  FADD R4, R5, R4 ;  /* 0x0000000405047221 */ /* 0x001fca0000000000 */
[----:B------:R-:W0:Y:S02]  /*0630*/  SHFL.DOWN PT, R7, R4, 0x4, 0x1f ;  /* 0x08801f0004077f89 */ /* 0x000e2400000e0000 */
[----:B0-----:R-:W-:-:S05]  /*0640*/  FADD R7, R4, R7 ;  /* 0x0000000704077221 */ /* 0x001fca0000000000 */
[----:B------:R-:W0:Y:S02]  /*0650*/  SHFL.DOWN PT, R6, R7, 0x2, 0x1f ;  /* 0x08401f0007067f89 */ /* 0x000e2400000e0000 */
[----:B0-----:R-:W-:-:S05]  /*0660*/  FADD R6, R7, R6 ;  /* 0x0000000607067221 */ /* 0x001fca0000000000 */
[----:B------:R0:W1:Y:S01]  /*0670*/  SHFL.DOWN PT, R9, R6, 0x1, 0x1f ;  /* 0x08201f0006097f89 */ /* 0x00006200000e0000 */
[----:B------:R-:W-:Y:S05]  /*0680*/  @P0 EXIT ;  /* 0x000000000000094d */ /* 0x000fea0003800000 */
[----:B------:R-:W2:Y:S01]  /*0690*/  LDC.64 R2, c[0x0][0x388] ;  /* 0x0000e200ff027b82 */ /* 0x000ea20000000a00 */
[----:B-1----:R-:W-:Y:S01]  /*06a0*/  FADD R9, R6, R9 ;  /* 0x0000000906097221 */ /* 0x002fe20000000000 */
[----:B--2---:R-:W-:-:S05]  /*06b0*/  IMAD.WIDE.U32 R2, R0, 0x4, R2 ;  /* 0x0000000400027825 */ /* 0x004fca00078e0002 */
[----:B------:R-:W-:Y:S01]  /*06c0*/  STG.E desc[UR4][R2.64], R9 ;  /* 0x0000000902007986 */ /* 0x000fe2000c101904 */
[----:B------:R-:W-:Y:S05]  /*06d0*/  EXIT ;  /* 0x000000000000794d */ /* 0x000fea0003800000 */
.L_x_6:
[----:B------:R-:W-:-:S00]  /*06e0*/  BRA `(.L_x_6) ;  /* 0xfffffffc00fc7947 */ /* 0x000fc0000383ffff */
[----:B------:R-:W-:-:S00]  /*06f0*/  NOP ;  /* 0x0000000000007918 */ /* 0x000fc00000000000 */
        /* <DEDUP_REMOVED lines=8> */
.L_x_21:


//--------------------- .text._Z9reduce_v3IfLi256E5AddOpEvPT_S2_iT1_ --------------------------
	.section	.text._Z9reduce_v3IfLi256E5AddOpEvPT_S2_iT1_,"ax",@progbits
	.align	128
        .global         _Z9reduce_v3IfLi256E5AddOpEvPT_S2_iT1_
        .type           _Z9reduce_v3IfLi256E5AddOpEvPT_S2_iT1_,@function
        .size           _Z9reduce_v3IfLi256E5AddOpEvPT_S2_iT1_,(.L_x_22 - _Z9reduce_v3IfLi256E5AddOpEvPT_S2_iT1_)
        .other          _Z9reduce_v3IfLi256E5AddOpEvPT_S2_iT1_,@"STO_CUDA_ENTRY STV_DEFAULT"
_Z9reduce_v3IfLi256E5AddOpEvPT_S2_iT1_:
.text._Z9reduce_v3IfLi256E5AddOpEvPT_S2_iT1_:
[----:B------:R-:W-:Y:S01]  /*0000*/  LDC R1, c[0x0][0x37c] ;  /* 0x0000df00ff017b82 */ /* 0x000fe20000000800 */
[----:B------:R-:W0:Y:S01]  /*0010*/  S2R R11, SR_CTAID.X ;  /* 0x00000000000b7919 */ /* 0x000e220000002500 */
[----:B------:R-:W1:Y:S01]  /*0020*/  LDCU UR4, c[0x0][0x360] ;  /* 0x00006c00ff0477ac */ /* 0x000e620008000800 */
[----:B------:R-:W2:Y:S01]  /*0030*/  S2R R6, SR_TID.X ;  /* 0x0000000000067919 */ /* 0x000ea20000002100 */
[----:B------:R-:W3:Y:S01]  /*0040*/  LDCU UR5, c[0x0][0x390] ;  /* 0x00007200ff0577ac */ /* 0x000ee20008000800 */
[----:B-1----:R-:W-:Y:S01]  /*0050*/  MOV R7, UR4 ;  /* 0x0000000400077c02 */ /* 0x002fe20008000f00 */
[----:B0-----:R-:W-:-:S04]  /*0060*/  IMAD R0, R11, UR4, RZ ;  /* 0x000000040b007c24 */ /* 0x001fc8000f8e02ff */
[----:B------:R-:W-:-:S04]  /*0070*/  IMAD.SHL.U32 R5, R0, 0x2, RZ ;  /* 0x0000000200057824 */ /* 0x000fc800078e00ff */
[----:B--2---:R-:W-:-:S05]  /*0080*/  IMAD.IADD R0, R5, 0x1, R6 ;  /* 0x0000000105007824 */ /* 0x004fca00078e0206 */
[----:B---3--:R-:W-:-:S13]  /*0090*/  ISETP.GE.AND P0, PT, R0, UR5, PT ;  /* 0x0000000500007c0c */ /* 0x008fda000bf06270 */
[----:B------:R-:W-:Y:S05]  /*00a0*/  @P0 EXIT ;  /* 0x000000000000094d */ /* 0x000fea0003800000 */
[----:B------:R-:W0:Y:S01]  /*00b0*/  LDC.64 R2, c[0x0][0x380] ;  /* 0x0000e000ff027b82 */ /* 0x000e220000000a00 */
[----:B------:R-:W-:Y:S01]  /*00c0*/  IMAD.IADD R0, R7, 0x1, R6 ;  /* 0x0000000107007824 */ /* 0x000fe200078e0206 */
[----:B------:R-:W1:Y:S04]  /*00d0*/  LDCU.64 UR6, c[0x0][0x358] ;  /* 0x00006b00ff0677ac */ /* 0x000e680008000a00 */
[----:B------:R-:W-:Y:S01]  /*00e0*/  ISETP.GE.U32.AND P1, PT, R0, UR5, PT ;  /* 0x0000000500007c0c */ /* 0x000fe2000bf26070 */
[----:B0-----:R-:W-:-:S12]  /*00f0*/  IMAD.WIDE.U32 R2, R5, 0x4, R2 ;  /* 0x0000000405027825 */ /* 0x001fd800078e0002 */
[----:B------:R-:W-:-:S04]  /*0100*/  @!P1 IMAD.WIDE.U32 R2, R6, 0x4, R2 ;  /* 0x0000000406029825 */ /* 0x000fc800078e0002 */
[C---:B------:R-:W-:Y:S02]  /*0110*/  @!P1 IMAD.WIDE R4, R7.reuse, 0x4, R2 ;  /* 0x0000000407049825 */ /* 0x040fe400078e0202 */
[----:B-1----:R-:W2:Y:S04]  /*0120*/  @!P1 LDG.E R2, desc[UR6][R2.64] ;  /* 0x0000000602029981 */ /* 0x002ea8000c1e1900 */
[----:B------:R-:W2:Y:S01]  /*0130*/  @!P1 LDG.E R5, desc[UR6][R4.64] ;  /* 0x0000000604059981 */ /* 0x000ea2000c1e1900 */
[----:B------:R-:W0:Y:S01]  /*0140*/  S2UR UR5, SR_CgaCtaId ;  /* 0x00000000000579c3 */ /* 0x000e220000008800 */
[----:B------:R-:W-:Y:S01]  /*0150*/  UMOV UR4, 0x400 ;  /* 0x0000040000047882 */ /* 0x000fe20000000000 */
[----:B------:R-:W-:Y:S02]  /*0160*/  ISETP.GE.U32.AND P2, PT, R7, 0x2, PT ;  /* 0x000000020700780c */ /* 0x000fe40003f46070 */
[----:B------:R-:W-:Y:S01]  /*0170*/  ISETP.NE.AND P0, PT, R6, RZ, PT ;  /* 0x000000ff0600720c */ /* 0x000fe20003f05270 */
[----:B0-----:R-:W-:-:S06]  /*0180*/  ULEA UR4, UR5, UR4, 0x18 ;  /* 0x0000000405047291 */ /* 0x001fcc000f8ec0ff */
[----:B------:R-:W-:Y:S01]  /*0190*/  LEA R0, R6, UR4, 0x2 ;  /* 0x0000000406007c11 */ /* 0x000fe2000f8e10ff */
[----:B--2---:R-:W-:-:S05]  /*01a0*/  @!P1 FADD R9, R2, R5 ;  /* 0x0000000502099221 */ /* 0x004fca0000000000 */
[----:B------:R0:W-:Y:S01]  /*01b0*/  @!P1 STS [R0], R9 ;  /* 0x0000000900009388 */ /* 0x0001e20000000800 */
[----:B------:R-:W-:Y:S06]  /*01c0*/  BAR.SYNC.DEFER_BLOCKING 0x0 ;  /* 0x0000000000007b1d */ /* 0x000fec0000010000 */
[----:B------:R-:W-:Y:S05]  /*01d0*/  @!P2 BRA `(.L_x_7) ;  /* 0x00000000002ca947 */ /* 0x000fea0003800000 */
.L_x_8:
[----:B0-----:R-:W-:-:S04]  /*01e0*/  SHF.R.U32.HI R9, RZ, 0x1, R7 ;  /* 0x00000001ff097819 */ /* 0x001fc80000011607 */
[----:B------:R-:W-:-:S13]  /*01f0*/  ISETP.GE.U32.AND P1, PT, R6, R9, PT ;  /* 0x000000090600720c */ /* 0x000fda0003f26070 */
[----:B------:R-:W-:Y:S01]  /*0200*/  @!P1 LEA R3, R9, R0, 0x2 ;  /* 0x0000000009039211 */ /* 0x000fe200078e10ff */
[----:B------:R-:W-:Y:S05]  /*0210*/  @!P1 LDS R2, [R0] ;  /* 0x0000000000029984 */ /* 0x000fea0000000800 */
[----:B------:R-:W0:Y:S02]  /*0220*/  @!P1 LDS R3, [R3] ;  /* 0x0000000003039984 */ /* 0x000e240000000800 */
[----:B0-----:R-:W-:-:S05]  /*0230*/  @!P1 FADD R5, R2, R3 ;  /* 0x0000000302059221 */ /* 0x001fca0000000000 */
[----:B------:R1:W-:Y:S01]  /*0240*/  @!P1 STS [R0], R5 ;  /* 0x0000000500009388 */ /* 0x0003e20000000800 */
[----:B------:R-:W-:Y:S01]  /*0250*/  BAR.SYNC.DEFER_BLOCKING 0x0 ;  /* 0x0000000000007b1d */ /* 0x000fe20000010000 */
[----:B------:R-:W-:Y:S02]  /*0260*/  ISETP.GT.U32.AND P1, PT, R7, 0x3, PT ;  /* 0x000000030700780c */ /* 0x000fe40003f24070 */
[----:B------:R-:W-:-:S11]  /*0270*/  MOV R7, R9 ;  /* 0x0000000900077202 */ /* 0x000fd60000000f00 */
[----:B-1----:R-:W-:Y:S05]  /*0280*/  @P1 BRA `(.L_x_8) ;  /* 0xfffffffc00d41947 */ /* 0x002fea000383ffff */
.L_x_7:
[----:B------:R-:W-:Y:S05]  /*0290*/  @P0 EXIT ;  /* 0x000000000000094d */ /* 0x000fea0003800000 */
[----:B------:R-:W1:Y:S01]  /*02a0*/  S2UR UR5, SR_CgaCtaId ;  /* 0x00000000000579c3 */ /* 0x000e620000008800 */
[----:B------:R-:W-:-:S07]  /*02b0*/  UMOV UR4, 0x400 ;  /* 0x0000040000047882 */ /* 0x000fce0000000000 */
[----:B------:R-:W2:Y:S01]  /*02c0*/  LDC.64 R2, c[0x0][0x388] ;  /* 0x0000e200ff027b82 */ /* 0x000ea20000000a00 */
[----:B-1----:R-:W-:Y:S01]  /*02d0*/  ULEA UR4, UR5, UR4, 0x18 ;  /* 0x0000000405047291 */ /* 0x002fe2000f8ec0ff */
[----:B--2---:R-:W-:-:S08]  /*02e0*/  IMAD.WIDE.U32 R2, R11, 0x4, R2 ;  /* 0x000000040b027825 */ /* 0x004fd000078e0002 */
[----:B------:R-:W1:Y:S04]  /*02f0*/  LDS R5, [UR4] ;  /* 0x00000004ff057984 */ /* 0x000e680008000800 */
[----:B-1----:R-:W-:Y:S01]  /*0300*/  STG.E desc[UR6][R2.64], R5 ;  /* 0x0000000502007986 */ /* 0x002fe2000c101906 */
[----:B------:R-:W-:Y:S05]  /*0310*/  EXIT ;  /* 0x000000000000794d */ /* 0x000fea0003800000 */
.L_x_9:
        /* <DEDUP_REMOVED lines=14> */
.L_x_22:


//--------------------- .text._Z9reduce_v2IfLi256E5AddOpEvPT_S2_iT1_ --------------------------
	.section	.text._Z9reduce_v2IfLi256E5AddOpEvPT_S2_iT1_,"ax",@progbits
	.align	128
        .global         _Z9reduce_v2IfLi256E5AddOpEvPT_S2_iT1_
        .type           _Z9reduce_v2IfLi256E5AddOpEvPT_S2_iT1_,@function
        .size           _Z9reduce_v2IfLi256E5AddOpEvPT_S2_iT1_,(.L_x_23 - _Z9reduce_v2IfLi256E5AddOpEvPT_S2_iT1_)
        .other          _Z9reduce_v2IfLi256E5AddOpEvPT_S2_iT1_,@"STO_CUDA_ENTRY STV_DEFAULT"
_Z9reduce_v2IfLi256E5AddOpEvPT_S2_iT1_:
.text._Z9reduce_v2IfLi256E5AddOpEvPT_S2_iT1_:
[----:B------:R-:W-:Y:S01]  /*0000*/  LDC R1, c[0x0][0x37c] ;  /* 0x0000df00ff017b82 */ /* 0x000fe20000000800 */
[----:B------:R-:W0:Y:S01]  /*0010*/  S2R R9, SR_CTAID.X ;  /* 0x0000000000097919 */ /* 0x000e220000002500 */
[----:B------:R-:W1:Y:S01]  /*0020*/  LDCU UR4, c[0x0][0x360] ;  /* 0x00006c00ff0477ac */ /* 0x000e620008000800 */
[----:B------:R-:W2:Y:S01]  /*0030*/  S2R R7, SR_TID.X ;  /* 0x0000000000077919 */ /* 0x000ea20000002100 */
[----:B------:R-:W3:Y:S01]  /*0040*/  LDCU UR5, c[0x0][0x390] ;  /* 0x00007200ff0577ac */ /* 0x000ee20008000800 */
[----:B-1----:R-:W-:Y:S02]  /*0050*/  IMAD.U32 R4, RZ, RZ, UR4 ;  /* 0x00000004ff047e24 */ /* 0x002fe4000f8e00ff */
[----:B0-----:R-:W-:-:S04]  /*0060*/  IMAD R0, R9, UR4, RZ ;  /* 0x0000000409007c24 */ /* 0x001fc8000f8e02ff */
[----:B--2---:R-:W-:-:S05]  /*0070*/  IMAD.IADD R2, R0, 0x1, R7 ;  /* 0x0000000100027824 */ /* 0x004fca00078e0207 */
[----:B---3--:R-:W-:-:S13]  /*0080*/  ISETP.GE.AND P0, PT, R2, UR5, PT ;  /* 0x0000000502007c0c */ /* 0x008fda000bf06270 */
[----:B------:R-:W-:Y:S05]  /*0090*/  @P0 EXIT ;  /* 0x000000000000094d */ /* 0x000fea0003800000 */
[----:B------:R-:W0:Y:S01]  /*00a0*/  LDCU.64 UR4, c[0x0][0x380] ;  /* 0x00007000ff0477ac */ /* 0x000e220008000a00 */
[----:B------:R-:W-:Y:S01]  /*00b0*/  IADD3 R0, P0, PT, R0, R7, RZ ;  /* 0x0000000700007210 */ /* 0x000fe20007f1e0ff */
[----:B------:R-:W1:Y:S04]  /*00c0*/  LDCU.64 UR6, c[0x0][0x358] ;  /* 0x00006b00ff0677ac */ /* 0x000e680008000a00 */
[----:B------:R-:W-:Y:S01]  /*00d0*/  IMAD.X R3, RZ, RZ, RZ, P0 ;  /* 0x000000ffff037224 */ /* 0x000fe200000e06ff */
[----:B0-----:R-:W-:-:S04]  /*00e0*/  LEA R2, P0, R0, UR4, 0x2 ;  /* 0x0000000400027c11 */ /* 0x001fc8000f8010ff */
[----:B------:R-:W-:-:S05]  /*00f0*/  LEA.HI.X R3, R0, UR5, R3, 0x2, P0 ;  /* 0x0000000500037c11 */ /* 0x000fca00080f1403 */
[----:B-1----:R-:W2:Y:S01]  /*0100*/  LDG.E R2, desc[UR6][R2.64] ;  /* 0x0000000602027981 */ /* 0x002ea2000c1e1900 */
[----:B------:R-:W0:Y:S01]  /*0110*/  S2UR UR5, SR_CgaCtaId ;  /* 0x00000000000579c3 */ /* 0x000e220000008800 */
[----:B------:R-:W-:Y:S01]  /*0120*/  UMOV UR4, 0x400 ;  /* 0x0000040000047882 */ /* 0x000fe20000000000 */
[----:B------:R-:W-:Y:S02]  /*0130*/  ISETP.GE.U32.AND P1, PT, R4, 0x2, PT ;  /* 0x000000020400780c */ /* 0x000fe40003f26070 */
[----:B------:R-:W-:Y:S01]  /*0140*/  ISETP.NE.AND P0, PT, R7, RZ, PT ;  /* 0x000000ff0700720c */ /* 0x000fe20003f05270 */
[----:B0-----:R-:W-:-:S06]  /*0150*/  ULEA UR4, UR5, UR4, 0x18 ;  /* 0x0000000405047291 */ /* 0x001fcc000f8ec0ff */
[----:B------:R-:W-:-:S05]  /*0160*/  LEA R5, R7, UR4, 0x2 ;  /* 0x0000000407057c11 */ /* 0x000fca000f8e10ff */
[----:B--2---:R0:W-:Y:S01]  /*0170*/  STS [R5], R2 ;  /* 0x0000000205007388 */ /* 0x0041e20000000800 */
[----:B------:R-:W-:Y:S06]  /*0180*/  BAR.SYNC.DEFER_BLOCKING 0x0 ;  /* 0x0000000000007b1d */ /* 0x000fec0000010000 */
[----:B------:R-:W-:Y:S05]  /*0190*/  @!P1 BRA `(.L_x_10) ;  /* 0x00000000002c9947 */ /* 0x000fea0003800000 */
.L_x_11:
[----:B------:R-:W-:-:S04]  /*01a0*/  SHF.R.U32.HI R6, RZ, 0x1, R4 ;  /* 0x00000001ff067819 */ /* 0x000fc80000011604 */
[----:B------:R-:W-:-:S13]  /*01b0*/  ISETP.GE.U32.AND P1, PT, R7, R6, PT ;  /* 0x000000060700720c */ /* 0x000fda0003f26070 */
[----:B0-----:R-:W-:Y:S01]  /*01c0*/  @!P1 IMAD R2, R6, 0x4, R5 ;  /* 0x0000000406029824 */ /* 0x001fe200078e0205 */
[----:B------:R-:W-:Y:S04]  /*01d0*/  @!P1 LDS R0, [R5] ;  /* 0x0000000005009984 */ /* 0x000fe80000000800 */
[----:B------:R-:W0:Y:S02]  /*01e0*/  @!P1 LDS R3, [R2] ;  /* 0x0000000002039984 */ /* 0x000e240000000800 */
[----:B0-----:R-:W-:-:S05]  /*01f0*/  @!P1 FADD R0, R0, R3 ;  /* 0x0000000300009221 */ /* 0x001fca0000000000 */
[----:B------:R1:W-:Y:S01]  /*0200*/  @!P1 STS [R5], R0 ;  /* 0x0000000005009388 */ /* 0x0003e20000000800 */
[----:B------:R-:W-:Y:S01]  /*0210*/  BAR.SYNC.DEFER_BLOCKING 0x0 ;  /* 0x0000000000007b1d */ /* 0x000fe20000010000 */
[----:B------:R-:W-:Y:S01]  /*0220*/  ISETP.GT.U32.AND P1, PT, R4, 0x3, PT ;  /* 0x000000030400780c */ /* 0x000fe20003f24070 */
[----:B------:R-:W-:-:S12]  /*0230*/  IMAD.MOV.U32 R4, RZ, RZ, R6 ;  /* 0x000000ffff047224 */ /* 0x000fd800078e0006 */
[----:B-1----:R-:W-:Y:S05]  /*0240*/  @P1 BRA `(.L_x_11) ;  /* 0xfffffffc00d41947 */ /* 0x002fea000383ffff */
.L_x_10:
[----:B------:R-:W-:Y:S05]  /*0250*/  @P0 EXIT ;  /* 0x000000000000094d */ /* 0x000fea0003800000 */
[----:B------:R-:W1:Y:S01]  /*0260*/  S2UR UR5, SR_CgaCtaId ;  /* 0x00000000000579c3 */ /* 0x000e620000008800 */
[----:B------:R-:W-:-:S07]  /*0270*/  UMOV UR4, 0x400 ;  /* 0x0000040000047882 */ /* 0x000fce0000000000 */
[----:B0-----:R-:W0:Y:S01]  /*0280*/  LDC.64 R2, c[0x0][0x388] ;  /* 0x0000e200ff027b82 */ /* 0x001e220000000a00 */
[----:B-1----:R-:W-:Y:S01]  /*0290*/  ULEA UR4, UR5, UR4, 0x18 ;  /* 0x0000000405047291 */ /* 0x002fe2000f8ec0ff */
[----:B0-----:R-:W-:-:S08]  /*02a0*/  IMAD.WIDE.U32 R2, R9, 0x4, R2 ;  /* 0x0000000409027825 */ /* 0x001fd000078e0002 */
[----:B------:R-:W0:Y:S04]  /*02b0*/  LDS R5, [UR4] ;  /* 0x00000004ff057984 */ /* 0x000e280008000800 */
[----:B0-----:R-:W-:Y:S01]  /*02c0*/  STG.E desc[UR6][R2.64], R5 ;  /* 0x0000000502007986 */ /* 0x001fe2000c101906 */
[----:B------:R-:W-:Y:S05]  /*02d0*/  EXIT ;  /* 0x000000000000794d */ /* 0x000fea0003800000 */
.L_x_12:
        /* <DEDUP_REMOVED lines=10> */
.L_x_23:


//--------------------- .text._Z9reduce_v1IfLi256E5AddOpEvPT_S2_iT1_ --------------------------
	.section	.text._Z9reduce_v1IfLi256E5AddOpEvPT_S2_iT1_,"ax",@progbits
	.align	128
        .global         _Z9reduce_v1IfLi256E5AddOpEvPT_S2_iT1_
        .type           _Z9reduce_v1IfLi256E5AddOpEvPT_S2_iT1_,@function
        .size           _Z9reduce_v1IfLi256E5AddOpEvPT_S2_iT1_,(.L_x_24 - _Z9reduce_v1IfLi256E5AddOpEvPT_S2_iT1_)
        .other          _Z9reduce_v1IfLi256E5AddOpEvPT_S2_iT1_,@"STO_CUDA_ENTRY STV_DEFAULT"
_Z9reduce_v1IfLi256E5AddOpEvPT_S2_iT1_:
.text._Z9reduce_v1IfLi256E5AddOpEvPT_S2_iT1_:
[----:B------:R-:W-:Y:S01]  /*0000*/  LDC R1, c[0x0][0x37c] ;  /* 0x0000df00ff017b82 */ /* 0x000fe20000000800 */
[----:B------:R-:W0:Y:S01]  /*0010*/  S2R R9, SR_CTAID.X ;  /* 0x0000000000097919 */ /* 0x000e220000002500 */
[----:B------:R-:W0:Y:S01]  /*0020*/  LDCU UR8, c[0x0][0x360] ;  /* 0x00006c00ff0877ac */ /* 0x000e220008000800 */
[----:B------:R-:W1:Y:S01]  /*0030*/  S2R R7, SR_TID.X ;  /* 0x0000000000077919 */ /* 0x000e620000002100 */
[----:B------:R-:W2:Y:S01]  /*0040*/  LDCU UR4, c[0x0][0x390] ;  /* 0x00007200ff0477ac */ /* 0x000ea20008000800 */
[----:B0-----:R-:W-:-:S04]  /*0050*/  IMAD R0, R9, UR8, RZ ;  /* 0x0000000809007c24 */ /* 0x001fc8000f8e02ff */
[----:B-1----:R-:W-:-:S05]  /*0060*/  IMAD.IADD R2, R0, 0x1, R7 ;  /* 0x0000000100027824 */ /* 0x002fca00078e0207 */
[----:B--2---:R-:W-:-:S13]  /*0070*/  ISETP.GE.AND P0, PT, R2, UR4, PT ;  /* 0x0000000402007c0c */ /* 0x004fda000bf06270 */
        /* <DEDUP_REMOVED lines=10> */
[----:B------:R-:W-:Y:S01]  /*0120*/  UISETP.GE.U32.AND UP0, UPT, UR8, 0x2, UPT ;  /* 0x000000020800788c */ /* 0x000fe2000bf06070 */
[----:B------:R-:W-:Y:S01]  /*0130*/  ISETP.NE.AND P0, PT, R7, RZ, PT ;  /* 0x000000ff0700720c */ /* 0x000fe20003f05270 */
[----:B0-----:R-:W-:-:S06]  /*0140*/  ULEA UR4, UR5, UR4, 0x18 ;  /* 0x0000000405047291 */ /* 0x001fcc000f8ec0ff */
[----:B------:R-:W-:-:S05]  /*0150*/  LEA R5, R7, UR4, 0x2 ;  /* 0x0000000407057c11 */ /* 0x000fca000f8e10ff */
[----:B--2---:R0:W-:Y:S01]  /*0160*/  STS [R5], R2 ;  /* 0x0000000205007388 */ /* 0x0041e20000000800 */
[----:B------:R-:W-:Y:S06]  /*0170*/  BAR.SYNC.DEFER_BLOCKING 0x0 ;  /* 0x0000000000007b1d */ /* 0x000fec0000010000 */
[----:B------:R-:W-:Y:S05]  /*0180*/  BRA.U !UP0, `(.L_x_13) ;  /* 0x0000000108387547 */ /* 0x000fea000b800000 */
[----:B------:R-:W-:-:S07]  /*0190*/  IMAD.MOV.U32 R0, RZ, RZ, 0x1 ;  /* 0x00000001ff007424 */ /* 0x000fce00078e00ff */
.L_x_14:
[----:B------:R-:W-:-:S05]  /*01a0*/  SHF.L.U32 R6, R0, 0x1, RZ ;  /* 0x0000000100067819 */ /* 0x000fca00000006ff */
[----:B------:R-:W-:-:S05]  /*01b0*/  IMAD R3, R6, R7, RZ ;  /* 0x0000000706037224 */ /* 0x000fca00078e02ff */
[----:B------:R-:W-:-:S13]  /*01c0*/  ISETP.GE.U32.AND P1, PT, R3, UR8, PT ;  /* 0x0000000803007c0c */ /* 0x000fda000bf26070 */
[----:B------:R-:W-:-:S05]  /*01d0*/  @!P1 LEA R3, R3, UR4, 0x2 ;  /* 0x0000000403039c11 */ /* 0x000fca000f8e10ff */
[----:B0-----:R-:W-:Y:S01]  /*01e0*/  @!P1 IMAD R2, R0, 0x4, R3 ;  /* 0x0000000400029824 */ /* 0x001fe200078e0203 */
[----:B------:R-:W-:Y:S01]  /*01f0*/  MOV R0, R6 ;  /* 0x0000000600007202 */ /* 0x000fe20000000f00 */
[----:B------:R-:W-:Y:S04]  /*0200*/  @!P1 LDS R3, [R3] ;  /* 0x0000000003039984 */ /* 0x000fe80000000800 */
[----:B------:R-:W0:Y:S02]  /*0210*/  @!P1 LDS R2, [R2] ;  /* 0x0000000002029984 */ /* 0x000e240000000800 */
[----:B0-----:R-:W-:-:S05]  /*0220*/  @!P1 FADD R4, R3, R2 ;  /* 0x0000000203049221 */ /* 0x001fca0000000000 */
[----:B------:R1:W-:Y:S01]  /*0230*/  @!P1 STS [R5], R4 ;  /* 0x0000000405009388 */ /* 0x0003e20000000800 */
[----:B------:R-:W-:Y:S01]  /*0240*/  BAR.SYNC.DEFER_BLOCKING 0x0 ;  /* 0x0000000000007b1d */ /* 0x000fe20000010000 */
[----:B------:R-:W-:-:S13]  /*0250*/  ISETP.GE.U32.AND P1, PT, R6, UR8, PT ;  /* 0x0000000806007c0c */ /* 0x000fda000bf26070 */
[----:B-1----:R-:W-:Y:S05]  /*0260*/  @!P1 BRA `(.L_x_14) ;  /* 0xfffffffc00cc9947 */ /* 0x002fea000383ffff */
.L_x_13:
        /* <DEDUP_REMOVED lines=9> */
.L_x_15:
        /* <DEDUP_REMOVED lines=16> */
.L_x_24:


//--------------------- .text._Z12reduce_basicIf5AddOpEvPT_S2_iT0_ --------------------------
	.section	.text._Z12reduce_basicIf5AddOpEvPT_S2_iT0_,"ax",@progbits
	.align	128
        .global         _Z12reduce_basicIf5AddOpEvPT_S2_iT0_
        .type           _Z12reduce_basicIf5AddOpEvPT_S2_iT0_,@function
        .size           _Z12reduce_basicIf5AddOpEvPT_S2_iT0_,(.L_x_25 - _Z12reduce_basicIf5AddOpEvPT_S2_iT0_)
        .other          _Z12reduce_basicIf5AddOpEvPT_S2_iT0_,@"STO_CUDA_ENTRY STV_DEFAULT"
_Z12reduce_basicIf5AddOpEvPT_S2_iT0_:
.text._Z12reduce_basicIf5AddOpEvPT_S2_iT0_:
[----:B------:R-:W-:Y:S01]  /*0000*/  LDC R1, c[0x0][0x37c] ;  /* 0x0000df00ff017b82 */ /* 0x000fe20000000800 */
[----:B------:R-:W0:Y:S01]  /*0010*/  S2R R13, SR_CTAID.X ;  /* 0x00000000000d7919 */ /* 0x000e220000002500 */
[----:B------:R-:W0:Y:S01]  /*0020*/  LDCU UR4, c[0x0][0x360] ;  /* 0x00006c00ff0477ac */ /* 0x000e220008000800 */
[----:B------:R-:W1:Y:S01]  /*0030*/  S2R R11, SR_TID.X ;  /* 0x00000000000b7919 */ /* 0x000e620000002100 */
[----:B------:R-:W2:Y:S01]  /*0040*/  LDCU UR5, c[0x0][0x390] ;  /* 0x00007200ff0577ac */ /* 0x000ea20008000800 */
[----:B0-----:R-:W-:-:S05]  /*0050*/  IMAD R5, R13, UR4, RZ ;  /* 0x000000040d057c24 */ /* 0x001fca000f8e02ff */
[----:B-1----:R-:W-:-:S04]  /*0060*/  IADD3 R0, PT, PT, R5, R11, RZ ;  /* 0x0000000b05007210 */ /* 0x002fc80007ffe0ff */
[----:B--2---:R-:W-:-:S13]  /*0070*/  ISETP.GE.AND P0, PT, R0, UR5, PT ;  /* 0x0000000500007c0c */ /* 0x004fda000bf06270 */
[----:B------:R-:W-:Y:S05]  /*0080*/  @P0 EXIT ;  /* 0x000000000000094d */ /* 0x000fea0003800000 */
[----:B------:R-:W0:Y:S01]  /*0090*/  LDC.64 R2, c[0x0][0x380] ;  /* 0x0000e000ff027b82 */ /* 0x000e220000000a00 */
[----:B------:R-:W-:Y:S01]  /*00a0*/  UISETP.GE.U32.AND UP0, UPT, UR4, 0x2, UPT ;  /* 0x000000020400788c */ /* 0x000fe2000bf06070 */
[----:B------:R-:W1:Y:S01]  /*00b0*/  LDCU.64 UR6, c[0x0][0x358] ;  /* 0x00006b00ff0677ac */ /* 0x000e620008000a00 */
[----:B0-----:R-:W-:-:S07]  /*00c0*/  IMAD.WIDE.U32 R2, R5, 0x4, R2 ;  /* 0x0000000405027825 */ /* 0x001fce00078e0002 */
[----:B-1----:R-:W-:Y:S05]  /*00d0*/  BRA.U !UP0, `(.L_x_16) ;  /* 0x0000000108447547 */ /* 0x002fea000b800000 */
[----:B------:R-:W-:Y:S02]  /*00e0*/  HFMA2 R7, -RZ, RZ, 0, 5.9604644775390625e-08 ;  /* 0x00000001ff077431 */ /* 0x000fe400000001ff */
[----:B------:R-:W-:-:S07]  /*00f0*/  IMAD.WIDE.U32 R4, R11, 0x4, R2 ;  /* 0x000000040b047825 */ /* 0x000fce00078e0002 */
.L_x_19:
[----:B------:R-:W-:Y:S01]  /*0100*/  SHF.L.U32 R8, R7, 0x1, RZ ;  /* 0x0000000107087819 */ /* 0x000fe200000006ff */
[----:B------:R-:W-:Y:S03]  /*0110*/  BSSY.RECONVERGENT B0, `(.L_x_17) ;  /* 0x0000009000007945 */ /* 0x000fe60003800200 */
[----:B------:R-:W-:-:S04]  /*0120*/  IADD3 R0, PT, PT, R8, -0x1, RZ ;  /* 0xffffffff08007810 */ /* 0x000fc80007ffe0ff */
[----:B------:R-:W-:-:S13]  /*0130*/  LOP3.LUT P0, RZ, R0, R11, RZ, 0xc0, !PT ;  /* 0x0000000b00ff7212 */ /* 0x000fda000780c0ff */
[----:B0-----:R-:W-:Y:S05]  /*0140*/  @P0 BRA `(.L_x_18) ;  /* 0x0000000000140947 */ /* 0x001fea0003800000 */
[----:B------:R-:W-:Y:S01]  /*0150*/  IMAD.WIDE R6, R7, 0x4, R4 ;  /* 0x0000000407067825 */ /* 0x000fe200078e0204 */
[----:B------:R-:W2:Y:S05]  /*0160*/  LDG.E R0, desc[UR6][R4.64] ;  /* 0x0000000604007981 */ /* 0x000eaa000c1e1900 */
[----:B------:R-:W2:Y:S02]  /*0170*/  LDG.E R7, desc[UR6][R6.64] ;  /* 0x0000000606077981 */ /* 0x000ea4000c1e1900 */
[----:B--2---:R-:W-:-:S05]  /*0180*/  FADD R9, R0, R7 ;  /* 0x0000000700097221 */ /* 0x004fca0000000000 */
[----:B------:R0:W-:Y:S02]  /*0190*/  STG.E desc[UR6][R4.64], R9 ;  /* 0x0000000904007986 */ /* 0x0001e4000c101906 */
.L_x_18:
[----:B------:R-:W-:Y:S05]  /*01a0*/  BSYNC.RECONVERGENT B0 ;  /* 0x0000000000007941 */ /* 0x000fea0003800200 */
.L_x_17:
[----:B------:R-:W-:Y:S01]  /*01b0*/  BAR.SYNC.DEFER_BLOCKING 0x0 ;  /* 0x0000000000007b1d */ /* 0x000fe20000010000 */
[----:B------:R-:W-:Y:S02]  /*01c0*/  ISETP.GE.U32.AND P0, PT, R8, UR4, PT ;  /* 0x0000000408007c0c */ /* 0x000fe4000bf06070 */
[----:B------:R-:W-:-:S11]  /*01d0*/  MOV R7, R8 ;  /* 0x0000000800077202 */ /* 0x000fd60000000f00 */
[----:B------:R-:W-:Y:S05]  /*01e0*/  @!P0 BRA `(.L_x_19) ;  /* 0xfffffffc00c48947 */ /* 0x000fea000383ffff */
.L_x_16:
[----:B------:R-:W-:-:S13]  /*01f0*/  ISETP.NE.AND P0, PT, R11, RZ, PT ;  /* 0x000000ff0b00720c */ /* 0x000fda0003f05270 */
[----:B------:R-:W-:Y:S05]  /*0200*/  @P0 EXIT ;  /* 0x000000000000094d */ /* 0x000fea0003800000 */
[----:B------:R-:W2:Y:S01]  /*0210*/  LDG.E R3, desc[UR6][R2.64] ;  /* 0x0000000602037981 */ /* 0x000ea2000c1e1900 */
[----:B0-----:R-:W0:Y:S02]  /*0220*/  LDC.64 R4, c[0x0][0x388] ;  /* 0x0000e200ff047b82 */ /* 0x001e240000000a00 */
[----:B0-----:R-:W-:-:S05]  /*0230*/  IMAD.WIDE.U32 R4, R13, 0x4, R4 ;  /* 0x000000040d047825 */ /* 0x001fca00078e0004 */
[----:B--2---:R-:W-:Y:S01]  /*0240*/  STG.E desc[UR6][R4.64], R3 ;  /* 0x0000000304007986 */ /* 0x004fe2000c101906 */
[----:B------:R-:W-:Y:S05]  /*0250*/  EXIT ;  /* 0x000000000000794d */ /* 0x000fea0003800000 */
.L_x_20:
        /* <DEDUP_REMOVED lines=10> */
.L_x_25:


//--------------------- .nv.shared._Z9reduce_v5ILi256Ef5AddOpEvPT0_S2_iT1_ --------------------------
	.section	.nv.shared._Z9reduce_v5ILi256Ef5AddOpEvPT0_S2_iT1_,"aw",@nobits
	.sectionflags	@""
	.align	4
.nv.shared._Z9reduce_v5ILi256Ef5AddOpEvPT0_S2_iT1_:
	.zero		1056


//--------------------- .nv.shared.reserved.0     --------------------------
	.section	.nv.shared.reserved.0,"aw",@nobits
	.weak		__nv_reservedSMEM_offset_0_alias
	.size		__nv_reservedSMEM_offset_0_alias, 0, 64
	.other		__nv_reservedSMEM_offset_0_alias,@"STO_CUDA_RESERVED_SHARED STV_DEFAULT"
__nv_reservedSMEM_offset_0_alias:
	.zero		0
	.zero		64


//--------------------- .nv.shared._Z9reduce_v3IfLi256E5AddOpEvPT_S2_iT1_ --------------------------
	.section	.nv.shared._Z9reduce_v3IfLi256E5AddOpEvPT_S2_iT1_,"aw",@nobits
	.sectionflags	@""
	.align	4
.nv.shared._Z9reduce_v3IfLi256E5AddOpEvPT_S2_iT1_:
	.zero		2048


//--------------------- .nv.shared._Z9reduce_v2IfLi256E5AddOpEvPT_S2_iT1_ --------------------------
	.section	.nv.shared._Z9reduce_v2IfLi256E5AddOpEvPT_S2_iT1_,"aw",@nobits
	.sectionflags	@""
	.align	4
.nv.shared._Z9reduce_v2IfLi256E5AddOpEvPT_S2_iT1_:
	.zero		2048


//--------------------- .nv.shared._Z9reduce_v1IfLi256E5AddOpEvPT_S2_iT1_ --------------------------
	.section	.nv.shared._Z9reduce_v1IfLi256E5AddOpEvPT_S2_iT1_,"aw",@nobits
	.sectionflags	@""
	.align	4
.nv.shared._Z9reduce_v1IfLi256E5AddOpEvPT_S2_iT1_:
	.zero		2048


//--------------------- .nv.constant0._Z9reduce_v5ILi256Ef5AddOpEvPT0_S2_iT1_ --------------------------
	.section	.nv.constant0._Z9reduce_v5ILi256Ef5AddOpEvPT0_S2_iT1_,"a",@progbits
	.sectionflags	@""
	.align	4
.nv.constant0._Z9reduce_v5ILi256Ef5AddOpEvPT0_S2_iT1_:
	.zero		917


//--------------------- .nv.constant0._Z9reduce_v3IfLi256E5AddOpEvPT_S2_iT1_ --------------------------
	.section	.nv.constant0._Z9reduce_v3IfLi256E5AddOpEvPT_S2_iT1_,"a",@progbits
	.sectionflags	@""
	.align	4
.nv.constant0._Z9reduce_v3IfLi256E5AddOpEvPT_S2_iT1_:
	.zero		917


//--------------------- .nv.constant0._Z9reduce_v2IfLi256E5AddOpEvPT_S2_iT1_ --------------------------
	.section	.nv.constant0._Z9reduce_v2IfLi256E5AddOpEvPT_S2_iT1_,"a",@progbits
	.sectionflags	@""
	.align	4
.nv.constant0._Z9reduce_v2IfLi256E5AddOpEvPT_S2_iT1_:
	.zero		917


//--------------------- .nv.constant0._Z9reduce_v1IfLi256E5AddOpEvPT_S2_iT1_ --------------------------
	.section	.nv.constant0._Z9reduce_v1IfLi256E5AddOpEvPT_S2_iT1_,"a",@progbits
	.sectionflags	@""
	.align	4
.nv.constant0._Z9reduce_v1IfLi256E5AddOpEvPT_S2_iT1_:
	.zero		917


//--------------------- .nv.constant0._Z12reduce_basicIf5AddOpEvPT_S2_iT0_ --------------------------
	.section	.nv.constant0._Z12reduce_basicIf5AddOpEvPT_S2_iT0_,"a",@progbits
	.sectionflags	@""
	.align	4
.nv.constant0._Z12reduce_basicIf5AddOpEvPT_S2_iT0_:
	.zero		917


//--------------------- SYMBOLS --------------------------

	.type		.nv.reservedSmem.offset0,@object
	.size		.nv.reservedSmem.offset0,0x4
	.type		.nv.reservedSmem.cap,@object
	.size		.nv.reservedSmem.cap,0x4
